// auto-generated by cutlass_sweep.gemm — config: {"arch": "sm_90", "cluster_m": 1, "cluster_n": 4, "dtype": "fp32", "dtype_b": "fp32", "layout": "nt", "stages": 0, "tile_k": 64, "tile_m": 128, "tile_n": 256}
#include "cutlass/cutlass.h"
#include "cutlass/gemm/collective/collective_builder.hpp"
#include "cutlass/gemm/device/gemm_universal_adapter.h"
#include "cutlass/gemm/kernel/gemm_universal.hpp"
#include "cutlass/epilogue/collective/collective_builder.hpp"

using ElemA = float;
using ElemB = float;
using ElemCD = float;
using Acc  = float;
using TileShape    = cute::Shape<cute::_128, cute::_256, cute::_64>;
using ClusterShape = cute::Shape<cute::_1, cute::_4, cute::_1>;

using CollectiveEpilogue = typename cutlass::epilogue::collective::CollectiveBuilder<
    cutlass::arch::Sm90, cutlass::arch::OpClassTensorOp,
    TileShape, ClusterShape,
    cutlass::epilogue::collective::EpilogueTileAuto,
    Acc, Acc,
    ElemCD, cutlass::layout::RowMajor, 128 / cutlass::sizeof_bits<ElemCD>::value,
    ElemCD, cutlass::layout::RowMajor, 128 / cutlass::sizeof_bits<ElemCD>::value,
    cutlass::epilogue::collective::EpilogueScheduleAuto
  >::CollectiveOp;

using CollectiveMainloop = typename cutlass::gemm::collective::CollectiveBuilder<
    cutlass::arch::Sm90, cutlass::arch::OpClassTensorOp,
    ElemA, cutlass::layout::RowMajor, 128 / cutlass::sizeof_bits<ElemA>::value,
    ElemB, cutlass::layout::ColumnMajor, 128 / cutlass::sizeof_bits<ElemB>::value,
    Acc,
    TileShape, ClusterShape,
    cutlass::gemm::collective::StageCountAutoCarveout<static_cast<int>(sizeof(typename CollectiveEpilogue::SharedStorage))>,
    cutlass::gemm::collective::KernelScheduleAuto
  >::CollectiveOp;

using GemmKernel = cutlass::gemm::kernel::GemmUniversal<
    cute::Shape<int,int,int,int>,
    CollectiveMainloop,
    CollectiveEpilogue
>;
using Gemm = cutlass::gemm::device::GemmUniversalAdapter<GemmKernel>;

// Force the device kernel symbol into the cubin without needing a host main.
auto* _anchor = &cutlass::device_kernel<GemmKernel>;


// ===== COMPILED SASS (sm_90a) =====

	.target	sm_90a

	.elftype	@"ET_EXEC"


//--------------------- .note.nv.tkinfo           --------------------------
	.section	.note.nv.tkinfo,"",@"SHT_NOTE"
	.sectionflags	@"SHF_NOTE_NV_TKINFO"
	.tkinfo
        /*0018*/ 	.word	0x00000002
        /*0030*/ 	.string	""
        /*0030*/ 	.string	"ptxas"
        /*0030*/ 	.string	"Cuda compilation tools, release 13.0, V13.0.88"
        /*0030*/ 	.string	"Build cuda_13.0.r13.0/compiler.36424714_0"
        /*0030*/ 	.string	"-arch sm_90a -m 64 "



//--------------------- .note.nv.cuinfo           --------------------------
	.section	.note.nv.cuinfo,"",@"SHT_NOTE"
	.sectionflags	@"SHF_NOTE_NV_CUINFO"
        /*0018*/ 	.short	0x0002
        /*001a*/ 	.short	0x005a
        /*001c*/ 	.short	0x0082
	.zero		2


//--------------------- .nv.info                  --------------------------
	.section	.nv.info,"",@"SHT_CUDA_INFO"
	.align	4


	//----- nvinfo : EIATTR_REGCOUNT
	.align		4
        /*0000*/ 	.byte	0x04, 0x2f
        /*0002*/ 	.short	(.L_15 - .L_14)
	.align		4
.L_14:
        /*0004*/ 	.word	index@(_ZN7cutlass13device_kernelINS_4gemm6kernel13GemmUniversalIN4cute5tupleIJiiiiEEENS1_10collective13CollectiveMmaINS1_34MainloopSm90TmaGmmaWarpSpecializedILi2ENS5_IJNS4_1CILi1EEENSA_ILi4EEESB_EEENS1_35KernelTmaWarpSpecializedCooperativeEEENS5_IJNSA_ILi128EEENSA_ILi256EEENSA_ILi64EEEEEEfNS5_IJlSB_lEEEfSK_NS4_8TiledMMAINS4_8MMA_AtomIJNS4_4SM904GMMA30MMA_64x256x8_F32TF32TF32_SS_TNILNSO_7ScaleInE1ELSQ_1EEEEEENS4_6LayoutINS5_IJNSA_ILi2EEESB_SB_EEENS5_IJSB_NSA_ILi0EEESW_EEEEENS5_IJNS4_10UnderscoreESZ_SZ_EEEEENS4_23SM90_TMA_LOAD_MULTICASTENS4_14ComposedLayoutINS4_7SwizzleILi3ELi4ELi3EEENS4_18smem_ptr_flag_bitsILi32EEENST_INS5_IJNSA_ILi8EEENSA_ILi32EEEEEENS5_IJS19_SB_EEEEEEEvNS4_8identityENS4_13SM90_TMA_LOADES1D_vS1E_EENS_8epilogue10collective6detail29Sm90TmaWarpSpecializedAdapterINS1I_15DefaultEpilogueIfSK_SK_NS1H_6thread17LinearCombinationIfLi1EffLNS1M_9ScaleType4KindE0ELNS_15FloatRoundStyleE2EfEENS1_15EpilogueDefaultEEEEEvvEEEEvNT_6ParamsE)
        /*0008*/ 	.word	0x000000a8


	//----- nvinfo : EIATTR_FRAME_SIZE
	.align		4
.L_15:
        /*000c*/ 	.byte	0x04, 0x11
        /*000e*/ 	.short	(.L_17 - .L_16)
	.align		4
.L_16:
        /*0010*/ 	.word	index@(_ZN7cutlass13device_kernelINS_4gemm6kernel13GemmUniversalIN4cute5tupleIJiiiiEEENS1_10collective13CollectiveMmaINS1_34MainloopSm90TmaGmmaWarpSpecializedILi2ENS5_IJNS4_1CILi1EEENSA_ILi4EEESB_EEENS1_35KernelTmaWarpSpecializedCooperativeEEENS5_IJNSA_ILi128EEENSA_ILi256EEENSA_ILi64EEEEEEfNS5_IJlSB_lEEEfSK_NS4_8TiledMMAINS4_8MMA_AtomIJNS4_4SM904GMMA30MMA_64x256x8_F32TF32TF32_SS_TNILNSO_7ScaleInE1ELSQ_1EEEEEENS4_6LayoutINS5_IJNSA_ILi2EEESB_SB_EEENS5_IJSB_NSA_ILi0EEESW_EEEEENS5_IJNS4_10UnderscoreESZ_SZ_EEEEENS4_23SM90_TMA_LOAD_MULTICASTENS4_14ComposedLayoutINS4_7SwizzleILi3ELi4ELi3EEENS4_18smem_ptr_flag_bitsILi32EEENST_INS5_IJNSA_ILi8EEENSA_ILi32EEEEEENS5_IJS19_SB_EEEEEEEvNS4_8identityENS4_13SM90_TMA_LOADES1D_vS1E_EENS_8epilogue10collective6detail29Sm90TmaWarpSpecializedAdapterINS1I_15DefaultEpilogueIfSK_SK_NS1H_6thread17LinearCombinationIfLi1EffLNS1M_9ScaleType4KindE0ELNS_15FloatRoundStyleE2EfEENS1_15EpilogueDefaultEEEEEvvEEEEvNT_6ParamsE)
        /*0014*/ 	.word	0x00000000


	//----- nvinfo : EIATTR_MIN_STACK_SIZE
	.align		4
.L_17:
        /*0018*/ 	.byte	0x04, 0x12
        /*001a*/ 	.short	(.L_19 - .L_18)
	.align		4
.L_18:
        /*001c*/ 	.word	index@(_ZN7cutlass13device_kernelINS_4gemm6kernel13GemmUniversalIN4cute5tupleIJiiiiEEENS1_10collective13CollectiveMmaINS1_34MainloopSm90TmaGmmaWarpSpecializedILi2ENS5_IJNS4_1CILi1EEENSA_ILi4EEESB_EEENS1_35KernelTmaWarpSpecializedCooperativeEEENS5_IJNSA_ILi128EEENSA_ILi256EEENSA_ILi64EEEEEEfNS5_IJlSB_lEEEfSK_NS4_8TiledMMAINS4_8MMA_AtomIJNS4_4SM904GMMA30MMA_64x256x8_F32TF32TF32_SS_TNILNSO_7ScaleInE1ELSQ_1EEEEEENS4_6LayoutINS5_IJNSA_ILi2EEESB_SB_EEENS5_IJSB_NSA_ILi0EEESW_EEEEENS5_IJNS4_10UnderscoreESZ_SZ_EEEEENS4_23SM90_TMA_LOAD_MULTICASTENS4_14ComposedLayoutINS4_7SwizzleILi3ELi4ELi3EEENS4_18smem_ptr_flag_bitsILi32EEENST_INS5_IJNSA_ILi8EEENSA_ILi32EEEEEENS5_IJS19_SB_EEEEEEEvNS4_8identityENS4_13SM90_TMA_LOADES1D_vS1E_EENS_8epilogue10collective6detail29Sm90TmaWarpSpecializedAdapterINS1I_15DefaultEpilogueIfSK_SK_NS1H_6thread17LinearCombinationIfLi1EffLNS1M_9ScaleType4KindE0ELNS_15FloatRoundStyleE2EfEENS1_15EpilogueDefaultEEEEEvvEEEEvNT_6ParamsE)
        /*0020*/ 	.word	0x00000000
.L_19:


//--------------------- .nv.compat                --------------------------
	.section	.nv.compat,"",@"SHT_CUDA_COMPAT_INFO"
	.align	4
        /*0000*/ 	.byte	0x02, 0x09, 0x01, 0x00, 0x02, 0x02, 0x04, 0x00, 0x02, 0x05, 0x05, 0x00, 0x03, 0x07, 0x01, 0x01
        /*0010*/ 	.byte	0x02, 0x03, 0x01, 0x00, 0x02, 0x06, 0x01, 0x00, 0x04, 0x0b, 0x08, 0x00, 0x00, 0x00, 0x00, 0x00
        /*0020*/ 	.byte	0x00, 0x00, 0x00, 0x00


//--------------------- .nv.info._ZN7cutlass13device_kernelINS_4gemm6kernel13GemmUniversalIN4cute5tupleIJiiiiEEENS1_10collective13CollectiveMmaINS1_34MainloopSm90TmaGmmaWarpSpecializedILi2ENS5_IJNS4_1CILi1EEENSA_ILi4EEESB_EEENS1_35KernelTmaWarpSpecializedCooperativeEEENS5_IJNSA_ILi128EEENSA_ILi256EEENSA_ILi64EEEEEEfNS5_IJlSB_lEEEfSK_NS4_8TiledMMAINS4_8MMA_AtomIJNS4_4SM904GMMA30MMA_64x256x8_F32TF32TF32_SS_TNILNSO_7ScaleInE1ELSQ_1EEEEEENS4_6LayoutINS5_IJNSA_ILi2EEESB_SB_EEENS5_IJSB_NSA_ILi0EEESW_EEEEENS5_IJNS4_10UnderscoreESZ_SZ_EEEEENS4_23SM90_TMA_LOAD_MULTICASTENS4_14ComposedLayoutINS4_7SwizzleILi3ELi4ELi3EEENS4_18smem_ptr_flag_bitsILi32EEENST_INS5_IJNSA_ILi8EEENSA_ILi32EEEEEENS5_IJS19_SB_EEEEEEEvNS4_8identityENS4_13SM90_TMA_LOADES1D_vS1E_EENS_8epilogue10collective6detail29Sm90TmaWarpSpecializedAdapterINS1I_15DefaultEpilogueIfSK_SK_NS1H_6thread17LinearCombinationIfLi1EffLNS1M_9ScaleType4KindE0ELNS_15FloatRoundStyleE2EfEENS1_15EpilogueDefaultEEEEEvvEEEEvNT_6ParamsE --------------------------
	.section	.nv.info._ZN7cutlass13device_kernelINS_4gemm6kernel13GemmUniversalIN4cute5tupleIJiiiiEEENS1_10collective13CollectiveMmaINS1_34MainloopSm90TmaGmmaWarpSpecializedILi2ENS5_IJNS4_1CILi1EEENSA_ILi4EEESB_EEENS1_35KernelTmaWarpSpecializedCooperativeEEENS5_IJNSA_ILi128EEENSA_ILi256EEENSA_ILi64EEEEEEfNS5_IJlSB_lEEEfSK_NS4_8TiledMMAINS4_8MMA_AtomIJNS4_4SM904GMMA30MMA_64x256x8_F32TF32TF32_SS_TNILNSO_7ScaleInE1ELSQ_1EEEEEENS4_6LayoutINS5_IJNSA_ILi2EEESB_SB_EEENS5_IJSB_NSA_ILi0EEESW_EEEEENS5_IJNS4_10UnderscoreESZ_SZ_EEEEENS4_23SM90_TMA_LOAD_MULTICASTENS4_14ComposedLayoutINS4_7SwizzleILi3ELi4ELi3EEENS4_18smem_ptr_flag_bitsILi32EEENST_INS5_IJNSA_ILi8EEENSA_ILi32EEEEEENS5_IJS19_SB_EEEEEEEvNS4_8identityENS4_13SM90_TMA_LOADES1D_vS1E_EENS_8epilogue10collective6detail29Sm90TmaWarpSpecializedAdapterINS1I_15DefaultEpilogueIfSK_SK_NS1H_6thread17LinearCombinationIfLi1EffLNS1M_9ScaleType4KindE0ELNS_15FloatRoundStyleE2EfEENS1_15EpilogueDefaultEEEEEvvEEEEvNT_6ParamsE,"",@"SHT_CUDA_INFO"
	.sectionflags	@""
	.align	4


	//----- nvinfo : EIATTR_CUDA_API_VERSION
	.align		4
        /*0000*/ 	.byte	0x04, 0x37
        /*0002*/ 	.short	(.L_21 - .L_20)
.L_20:
        /*0004*/ 	.word	0x00000082


	//----- nvinfo : EIATTR_KPARAM_INFO
	.align		4
.L_21:
        /*0008*/ 	.byte	0x04, 0x17
        /*000a*/ 	.short	(.L_23 - .L_22)
.L_22:
        /*000c*/ 	.word	0x00000000
        /*0010*/ 	.short	0x0000
        /*0012*/ 	.short	0x0070
        /*0014*/ 	.byte	0x00, 0xf0, 0x01, 0x10


	//----- nvinfo : EIATTR_SPARSE_MMA_MASK
	.align		4
.L_23:
        /*0018*/ 	.byte	0x03, 0x50
        /*001a*/ 	.short	0x0000


	//----- nvinfo : EIATTR_MAXREG_COUNT
	.align		4
        /*001c*/ 	.byte	0x03, 0x1b
        /*001e*/ 	.short	0x00a8


	//----- nvinfo : EIATTR_NUM_BARRIERS
	.align		4
        /*0020*/ 	.byte	0x02, 0x4c
        /*0022*/ 	.byte	0x01
	.zero		1


	//----- nvinfo : EIATTR_EXTERNS
	.align		4
        /*0024*/ 	.byte	0x04, 0x0f
        /*0026*/ 	.short	(.L_25 - .L_24)


	//   ....[0]....
	.align		4
.L_24:
        /*0028*/ 	.word	index@(__assertfail)


	//----- nvinfo : EIATTR_MERCURY_ISA_VERSION
	.align		4
.L_25:
        /*002c*/ 	.byte	0x03, 0x5f
        /*002e*/ 	.short	0x0101


	//----- nvinfo : EIATTR_INT_WARP_WIDE_INSTR_OFFSETS
	.align		4
        /*0030*/ 	.byte	0x04, 0x31
        /*0032*/ 	.short	(.L_27 - .L_26)


	//   ....[0]....
.L_26:
        /*0034*/ 	.word	0x000003e0


	//   ....[1]....
        /*0038*/ 	.word	0x00000400


	//   ....[2]....
        /*003c*/ 	.word	0x000005d0


	//   ....[3]....
        /*0040*/ 	.word	0x00002080


	//----- nvinfo : EIATTR_COOP_GROUP_MASK_REGIDS
	.align		4
.L_27:
        /*0044*/ 	.byte	0x04, 0x29
        /*0046*/ 	.short	(.L_29 - .L_28)


	//   ....[0]....
.L_28:
        /*0048*/ 	.word	0xffffffff


	//   ....[1]....
        /*004c*/ 	.word	0xffffffff


	//   ....[2]....
        /*0050*/ 	.word	0xffffffff


	//   ....[3]....
        /*0054*/ 	.word	0xffffffff


	//   ....[4]....
        /*0058*/ 	.word	0xffffffff


	//   ....[5]....
        /*005c*/ 	.word	0xffffffff


	//----- nvinfo : EIATTR_COOP_GROUP_INSTR_OFFSETS
	.align		4
.L_29:
        /*0060*/ 	.byte	0x04, 0x28
        /*0062*/ 	.short	(.L_31 - .L_30)


	//   ....[0]....
.L_30:
        /*0064*/ 	.word	0x00000060


	//   ....[1]....
        /*0068*/ 	.word	0x00000070


	//   ....[2]....
        /*006c*/ 	.word	0x00000130


	//   ....[3]....
        /*0070*/ 	.word	0x00000290


	//   ....[4]....
        /*0074*/ 	.word	0x00000740


	//   ....[5]....
        /*0078*/ 	.word	0x00001190


	//----- nvinfo : EIATTR_REG_RECONFIG
	.align		4
.L_31:
        /*007c*/ 	.byte	0x01, 0x54
	.zero		2


	//----- nvinfo : EIATTR_SYSCALL_OFFSETS
	.align		4
        /*0080*/ 	.byte	0x04, 0x46
        /*0082*/ 	.short	(.L_33 - .L_32)


	//   ....[0]....
.L_32:
        /*0084*/ 	.word	0x00001350


	//----- nvinfo : EIATTR_MBARRIER_INSTR_OFFSETS
	.align		4
.L_33:
        /*0088*/ 	.byte	0x04, 0x39
        /*008a*/ 	.short	(.L_35 - .L_34)


	//   ....[0]....
.L_34:
        /*008c*/ 	.word	0x00000230
        /*0090*/ 	.word	0x000000ff
        /*0094*/ 	.word	0x00000000
        /*0098*/ 	.short	0x0100
        /*009a*/ 	.byte	0x08
	.zero		1


	//   ....[1]....
        /*009c*/ 	.word	0x00000240
        /*00a0*/ 	.word	0x000000ff
        /*00a4*/ 	.word	0x00000010
        /*00a8*/ 	.short	0x0100
        /*00aa*/ 	.byte	0x08
	.zero		1


	//   ....[2]....
        /*00ac*/ 	.word	0x00000250
        /*00b0*/ 	.word	0x000000ff
        /*00b4*/ 	.word	0x00000008
        /*00b8*/ 	.short	0x0100
        /*00ba*/ 	.byte	0x08
	.zero		1


	//   ....[3]....
        /*00bc*/ 	.word	0x00000260
        /*00c0*/ 	.word	0x000000ff
        /*00c4*/ 	.word	0x00000018
        /*00c8*/ 	.short	0x0100
        /*00ca*/ 	.byte	0x08
	.zero		1


	//   ....[4]....
        /*00cc*/ 	.word	0x00000650
        /*00d0*/ 	.word	0x000000ff
        /*00d4*/ 	.word	0x00000030
        /*00d8*/ 	.short	0x0100
        /*00da*/ 	.byte	0x06
	.zero		1


	//   ....[5]....
        /*00dc*/ 	.word	0x000006e0
        /*00e0*/ 	.word	0x000000ff
        /*00e4*/ 	.word	0x00000038
        /*00e8*/ 	.short	0x0100
        /*00ea*/ 	.byte	0x06
	.zero		1


	//   ....[6]....
        /*00ec*/ 	.word	0x00001410
        /*00f0*/ 	.word	0x00000003
        /*00f4*/ 	.word	0x00000000
        /*00f8*/ 	.short	0x010a
        /*00fa*/ 	.byte	0x3f
	.zero		1


	//   ....[7]....
        /*00fc*/ 	.word	0x00001450
        /*0100*/ 	.word	0x00000003
        /*0104*/ 	.word	0x00000000
        /*0108*/ 	.short	0x010a
        /*010a*/ 	.byte	0x3f
	.zero		1


	//   ....[8]....
        /*010c*/ 	.word	0x00001a50
        /*0110*/ 	.word	0x00000005
        /*0114*/ 	.word	0x00000000
        /*0118*/ 	.short	0x010a
        /*011a*/ 	.byte	0x3f
	.zero		1


	//   ....[9]....
        /*011c*/ 	.word	0x00001a90
        /*0120*/ 	.word	0x00000005
        /*0124*/ 	.word	0x00000000
        /*0128*/ 	.short	0x010a
        /*012a*/ 	.byte	0x3f
	.zero		1


	//   ....[10]....
        /*012c*/ 	.word	0x00001f20
        /*0130*/ 	.word	0x00000005
        /*0134*/ 	.word	0x00000000
        /*0138*/ 	.short	0x0101
        /*013a*/ 	.byte	0x3f
	.zero		1


	//   ....[11]....
        /*013c*/ 	.word	0x00002100
        /*0140*/ 	.word	0x00000003
        /*0144*/ 	.word	0x00000000
        /*0148*/ 	.short	0x0101
        /*014a*/ 	.byte	0x3f
	.zero		1


	//   ....[12]....
        /*014c*/ 	.word	0x000096c0
        /*0150*/ 	.word	0x00000016
        /*0154*/ 	.word	0x00000010
        /*0158*/ 	.short	0x010a
        /*015a*/ 	.byte	0x3f
	.zero		1


	//   ....[13]....
        /*015c*/ 	.word	0x00009b50
        /*0160*/ 	.word	0x00000005
        /*0164*/ 	.word	0x00000038
        /*0168*/ 	.short	0x0101
        /*016a*/ 	.byte	0x3f
	.zero		1


	//   ....[14]....
        /*016c*/ 	.word	0x0000a260
        /*0170*/ 	.word	0x00000007
        /*0174*/ 	.word	0x00000000
        /*0178*/ 	.short	0x010a
        /*017a*/ 	.byte	0x3f
	.zero		1


	//   ....[15]....
        /*017c*/ 	.word	0x0000a2e0
        /*0180*/ 	.word	0x00000003
        /*0184*/ 	.word	0x00000000
        /*0188*/ 	.short	0x010a
        /*018a*/ 	.byte	0x3f
	.zero		1


	//   ....[16]....
        /*018c*/ 	.word	0x0000a340
        /*0190*/ 	.word	0x00000003
        /*0194*/ 	.word	0x00000000
        /*0198*/ 	.short	0x010a
        /*019a*/ 	.byte	0x3f
	.zero		1


	//   ....[17]....
        /*019c*/ 	.word	0x0000a390
        /*01a0*/ 	.word	0x00000005
        /*01a4*/ 	.word	0x00000000
        /*01a8*/ 	.short	0x010a
        /*01aa*/ 	.byte	0x3f
	.zero		1


	//   ....[18]....
        /*01ac*/ 	.word	0x0000a460
        /*01b0*/ 	.word	0x00000016
        /*01b4*/ 	.word	0x00000010
        /*01b8*/ 	.short	0x010a
        /*01ba*/ 	.byte	0x3f
	.zero		1


	//   ....[19]....
        /*01bc*/ 	.word	0x0000a530
        /*01c0*/ 	.word	0x00000007
        /*01c4*/ 	.word	0x00000000
        /*01c8*/ 	.short	0x010a
        /*01ca*/ 	.byte	0x3f
	.zero		1


	//----- nvinfo : EIATTR_NUM_MBARRIERS
	.align		4
.L_35:
        /*01cc*/ 	.byte	0x03, 0x38
        /*01ce*/ 	.short	0x0006


	//----- nvinfo : EIATTR_EXIT_INSTR_OFFSETS
	.align		4
        /*01d0*/ 	.byte	0x04, 0x1c
        /*01d2*/ 	.short	(.L_37 - .L_36)


	//   ....[0]....
.L_36:
        /*01d4*/ 	.word	0x000008a0


	//   ....[1]....
        /*01d8*/ 	.word	0x000010c0


	//   ....[2]....
        /*01dc*/ 	.word	0x00008de0


	//   ....[3]....
        /*01e0*/ 	.word	0x00009340


	//   ....[4]....
        /*01e4*/ 	.word	0x0000a330


	//----- nvinfo : EIATTR_MAX_THREADS
	.align		4
.L_37:
        /*01e8*/ 	.byte	0x04, 0x05
        /*01ea*/ 	.short	(.L_39 - .L_38)
.L_38:
        /*01ec*/ 	.word	0x00000180
        /*01f0*/ 	.word	0x00000001
        /*01f4*/ 	.word	0x00000001


	//----- nvinfo : EIATTR_CRS_STACK_SIZE
	.align		4
.L_39:
        /*01f8*/ 	.byte	0x04, 0x1e
        /*01fa*/ 	.short	(.L_41 - .L_40)
.L_40:
        /*01fc*/ 	.word	0x00000000


	//----- nvinfo : EIATTR_CBANK_PARAM_SIZE
	.align		4
.L_41:
        /*0200*/ 	.byte	0x03, 0x19
        /*0202*/ 	.short	0x0470


	//----- nvinfo : EIATTR_PARAM_CBANK
	.align		4
        /*0204*/ 	.byte	0x04, 0x0a
        /*0206*/ 	.short	(.L_43 - .L_42)
	.align		4
.L_42:
        /*0208*/ 	.word	index@(.nv.constant0._ZN7cutlass13device_kernelINS_4gemm6kernel13GemmUniversalIN4cute5tupleIJiiiiEEENS1_10collective13CollectiveMmaINS1_34MainloopSm90TmaGmmaWarpSpecializedILi2ENS5_IJNS4_1CILi1EEENSA_ILi4EEESB_EEENS1_35KernelTmaWarpSpecializedCooperativeEEENS5_IJNSA_ILi128EEENSA_ILi256EEENSA_ILi64EEEEEEfNS5_IJlSB_lEEEfSK_NS4_8TiledMMAINS4_8MMA_AtomIJNS4_4SM904GMMA30MMA_64x256x8_F32TF32TF32_SS_TNILNSO_7ScaleInE1ELSQ_1EEEEEENS4_6LayoutINS5_IJNSA_ILi2EEESB_SB_EEENS5_IJSB_NSA_ILi0EEESW_EEEEENS5_IJNS4_10UnderscoreESZ_SZ_EEEEENS4_23SM90_TMA_LOAD_MULTICASTENS4_14ComposedLayoutINS4_7SwizzleILi3ELi4ELi3EEENS4_18smem_ptr_flag_bitsILi32EEENST_INS5_IJNSA_ILi8EEENSA_ILi32EEEEEENS5_IJS19_SB_EEEEEEEvNS4_8identityENS4_13SM90_TMA_LOADES1D_vS1E_EENS_8epilogue10collective6detail29Sm90TmaWarpSpecializedAdapterINS1I_15DefaultEpilogueIfSK_SK_NS1H_6thread17LinearCombinationIfLi1EffLNS1M_9ScaleType4KindE0ELNS_15FloatRoundStyleE2EfEENS1_15EpilogueDefaultEEEEEvvEEEEvNT_6ParamsE)
        /*020c*/ 	.short	0x0210
        /*020e*/ 	.short	0x0470


	//----- nvinfo : EIATTR_SW_WAR
	.align		4
.L_43:
        /*0210*/ 	.byte	0x04, 0x36
        /*0212*/ 	.short	(.L_45 - .L_44)
.L_44:
        /*0214*/ 	.word	0x00000008
.L_45:


//--------------------- .nv.callgraph             --------------------------
	.section	.nv.callgraph,"",@"SHT_CUDA_CALLGRAPH"
	.align	4
	.sectionentsize	8
	.align		4
        /*0000*/ 	.word	0x00000000
	.align		4
        /*0004*/ 	.word	0xffffffff
	.align		4
        /*0008*/ 	.word	index@(_ZN7cutlass13device_kernelINS_4gemm6kernel13GemmUniversalIN4cute5tupleIJiiiiEEENS1_10collective13CollectiveMmaINS1_34MainloopSm90TmaGmmaWarpSpecializedILi2ENS5_IJNS4_1CILi1EEENSA_ILi4EEESB_EEENS1_35KernelTmaWarpSpecializedCooperativeEEENS5_IJNSA_ILi128EEENSA_ILi256EEENSA_ILi64EEEEEEfNS5_IJlSB_lEEEfSK_NS4_8TiledMMAINS4_8MMA_AtomIJNS4_4SM904GMMA30MMA_64x256x8_F32TF32TF32_SS_TNILNSO_7ScaleInE1ELSQ_1EEEEEENS4_6LayoutINS5_IJNSA_ILi2EEESB_SB_EEENS5_IJSB_NSA_ILi0EEESW_EEEEENS5_IJNS4_10UnderscoreESZ_SZ_EEEEENS4_23SM90_TMA_LOAD_MULTICASTENS4_14ComposedLayoutINS4_7SwizzleILi3ELi4ELi3EEENS4_18smem_ptr_flag_bitsILi32EEENST_INS5_IJNSA_ILi8EEENSA_ILi32EEEEEENS5_IJS19_SB_EEEEEEEvNS4_8identityENS4_13SM90_TMA_LOADES1D_vS1E_EENS_8epilogue10collective6detail29Sm90TmaWarpSpecializedAdapterINS1I_15DefaultEpilogueIfSK_SK_NS1H_6thread17LinearCombinationIfLi1EffLNS1M_9ScaleType4KindE0ELNS_15FloatRoundStyleE2EfEENS1_15EpilogueDefaultEEEEEvvEEEEvNT_6ParamsE)
	.align		4
        /*000c*/ 	.word	index@(__assertfail)
	.align		4
        /*0010*/ 	.word	0x00000000
	.align		4
        /*0014*/ 	.word	0xfffffffe
	.align		4
        /*0018*/ 	.word	0x00000000
	.align		4
        /*001c*/ 	.word	0xfffffffd
	.align		4
        /*0020*/ 	.word	0x00000000
	.align		4
        /*0024*/ 	.word	0xfffffffc


//--------------------- .nv.constant4             --------------------------
	.section	.nv.constant4,"a",@progbits
	.align	8
	.align		8
.nv.constant4:
        /*0000*/ 	.dword	__assertfail
	.align		8
        /*0008*/ 	.dword	__unnamed_1
	.align		8
        /*0010*/ 	.dword	_ZN40_INTERNAL_1b669680_4_k_cu_dd0e59f2_270454cuda3std3__45__cpo5beginE
	.align		8
        /*0018*/ 	.dword	_ZN40_INTERNAL_1b669680_4_k_cu_dd0e59f2_270454cuda3std3__45__cpo3endE
	.align		8
        /*0020*/ 	.dword	_ZN40_INTERNAL_1b669680_4_k_cu_dd0e59f2_270454cuda3std3__45__cpo6cbeginE
	.align		8
        /*0028*/ 	.dword	_ZN40_INTERNAL_1b669680_4_k_cu_dd0e59f2_270454cuda3std3__45__cpo4cendE
	.align		8
        /*0030*/ 	.dword	_ZN40_INTERNAL_1b669680_4_k_cu_dd0e59f2_270454cuda3std3__442_GLOBAL__N__1b669680_4_k_cu_dd0e59f2_270456ignoreE
	.align		8
        /*0038*/ 	.dword	_ZN40_INTERNAL_1b669680_4_k_cu_dd0e59f2_270454cuda3std3__419piecewise_constructE
	.align		8
        /*0040*/ 	.dword	_ZN40_INTERNAL_1b669680_4_k_cu_dd0e59f2_270454cuda3std3__48in_placeE
	.align		8
        /*0048*/ 	.dword	_ZN40_INTERNAL_1b669680_4_k_cu_dd0e59f2_270454cuda3std6ranges3__45__cpo4swapE
	.align		8
        /*0050*/ 	.dword	_ZN40_INTERNAL_1b669680_4_k_cu_dd0e59f2_270454cuda3std6ranges3__45__cpo9iter_moveE
	.align		8
        /*0058*/ 	.dword	_ZN40_INTERNAL_1b669680_4_k_cu_dd0e59f2_270454cute7productE
	.align		8
        /*0060*/ 	.dword	_ZN40_INTERNAL_1b669680_4_k_cu_dd0e59f2_270454cute1_E
	.align		8
        /*0068*/ 	.dword	$str$22
	.align		8
        /*0070*/ 	.dword	$str$23


//--------------------- .text._ZN7cutlass13device_kernelINS_4gemm6kernel13GemmUniversalIN4cute5tupleIJiiiiEEENS1_10collective13CollectiveMmaINS1_34MainloopSm90TmaGmmaWarpSpecializedILi2ENS5_IJNS4_1CILi1EEENSA_ILi4EEESB_EEENS1_35KernelTmaWarpSpecializedCooperativeEEENS5_IJNSA_ILi128EEENSA_ILi256EEENSA_ILi64EEEEEEfNS5_IJlSB_lEEEfSK_NS4_8TiledMMAINS4_8MMA_AtomIJNS4_4SM904GMMA30MMA_64x256x8_F32TF32TF32_SS_TNILNSO_7ScaleInE1ELSQ_1EEEEEENS4_6LayoutINS5_IJNSA_ILi2EEESB_SB_EEENS5_IJSB_NSA_ILi0EEESW_EEEEENS5_IJNS4_10UnderscoreESZ_SZ_EEEEENS4_23SM90_TMA_LOAD_MULTICASTENS4_14ComposedLayoutINS4_7SwizzleILi3ELi4ELi3EEENS4_18smem_ptr_flag_bitsILi32EEENST_INS5_IJNSA_ILi8EEENSA_ILi32EEEEEENS5_IJS19_SB_EEEEEEEvNS4_8identityENS4_13SM90_TMA_LOADES1D_vS1E_EENS_8epilogue10collective6detail29Sm90TmaWarpSpecializedAdapterINS1I_15DefaultEpilogueIfSK_SK_NS1H_6thread17LinearCombinationIfLi1EffLNS1M_9ScaleType4KindE0ELNS_15FloatRoundStyleE2EfEENS1_15EpilogueDefaultEEEEEvvEEEEvNT_6ParamsE --------------------------
	.section	.text._ZN7cutlass13device_kernelINS_4gemm6kernel13GemmUniversalIN4cute5tupleIJiiiiEEENS1_10collective13CollectiveMmaINS1_34MainloopSm90TmaGmmaWarpSpecializedILi2ENS5_IJNS4_1CILi1EEENSA_ILi4EEESB_EEENS1_35KernelTmaWarpSpecializedCooperativeEEENS5_IJNSA_ILi128EEENSA_ILi256EEENSA_ILi64EEEEEEfNS5_IJlSB_lEEEfSK_NS4_8TiledMMAINS4_8MMA_AtomIJNS4_4SM904GMMA30MMA_64x256x8_F32TF32TF32_SS_TNILNSO_7ScaleInE1ELSQ_1EEEEEENS4_6LayoutINS5_IJNSA_ILi2EEESB_SB_EEENS5_IJSB_NSA_ILi0EEESW_EEEEENS5_IJNS4_10UnderscoreESZ_SZ_EEEEENS4_23SM90_TMA_LOAD_MULTICASTENS4_14ComposedLayoutINS4_7SwizzleILi3ELi4ELi3EEENS4_18smem_ptr_flag_bitsILi32EEENST_INS5_IJNSA_ILi8EEENSA_ILi32EEEEEENS5_IJS19_SB_EEEEEEEvNS4_8identityENS4_13SM90_TMA_LOADES1D_vS1E_EENS_8epilogue10collective6detail29Sm90TmaWarpSpecializedAdapterINS1I_15DefaultEpilogueIfSK_SK_NS1H_6thread17LinearCombinationIfLi1EffLNS1M_9ScaleType4KindE0ELNS_15FloatRoundStyleE2EfEENS1_15EpilogueDefaultEEEEEvvEEEEvNT_6ParamsE,"ax",@progbits
	.align	128
.text._ZN7cutlass13device_kernelINS_4gemm6kernel13GemmUniversalIN4cute5tupleIJiiiiEEENS1_10collective13CollectiveMmaINS1_34MainloopSm90TmaGmmaWarpSpecializedILi2ENS5_IJNS4_1CILi1EEENSA_ILi4EEESB_EEENS1_35KernelTmaWarpSpecializedCooperativeEEENS5_IJNSA_ILi128EEENSA_ILi256EEENSA_ILi64EEEEEEfNS5_IJlSB_lEEEfSK_NS4_8TiledMMAINS4_8MMA_AtomIJNS4_4SM904GMMA30MMA_64x256x8_F32TF32TF32_SS_TNILNSO_7ScaleInE1ELSQ_1EEEEEENS4_6LayoutINS5_IJNSA_ILi2EEESB_SB_EEENS5_IJSB_NSA_ILi0EEESW_EEEEENS5_IJNS4_10UnderscoreESZ_SZ_EEEEENS4_23SM90_TMA_LOAD_MULTICASTENS4_14ComposedLayoutINS4_7SwizzleILi3ELi4ELi3EEENS4_18smem_ptr_flag_bitsILi32EEENST_INS5_IJNSA_ILi8EEENSA_ILi32EEEEEENS5_IJS19_SB_EEEEEEEvNS4_8identityENS4_13SM90_TMA_LOADES1D_vS1E_EENS_8epilogue10collective6detail29Sm90TmaWarpSpecializedAdapterINS1I_15DefaultEpilogueIfSK_SK_NS1H_6thread17LinearCombinationIfLi1EffLNS1M_9ScaleType4KindE0ELNS_15FloatRoundStyleE2EfEENS1_15EpilogueDefaultEEEEEvvEEEEvNT_6ParamsE:
        .type           _ZN7cutlass13device_kernelINS_4gemm6kernel13GemmUniversalIN4cute5tupleIJiiiiEEENS1_10collective13CollectiveMmaINS1_34MainloopSm90TmaGmmaWarpSpecializedILi2ENS5_IJNS4_1CILi1EEENSA_ILi4EEESB_EEENS1_35KernelTmaWarpSpecializedCooperativeEEENS5_IJNSA_ILi128EEENSA_ILi256EEENSA_ILi64EEEEEEfNS5_IJlSB_lEEEfSK_NS4_8TiledMMAINS4_8MMA_AtomIJNS4_4SM904GMMA30MMA_64x256x8_F32TF32TF32_SS_TNILNSO_7ScaleInE1ELSQ_1EEEEEENS4_6LayoutINS5_IJNSA_ILi2EEESB_SB_EEENS5_IJSB_NSA_ILi0EEESW_EEEEENS5_IJNS4_10UnderscoreESZ_SZ_EEEEENS4_23SM90_TMA_LOAD_MULTICASTENS4_14ComposedLayoutINS4_7SwizzleILi3ELi4ELi3EEENS4_18smem_ptr_flag_bitsILi32EEENST_INS5_IJNSA_ILi8EEENSA_ILi32EEEEEENS5_IJS19_SB_EEEEEEEvNS4_8identityENS4_13SM90_TMA_LOADES1D_vS1E_EENS_8epilogue10collective6detail29Sm90TmaWarpSpecializedAdapterINS1I_15DefaultEpilogueIfSK_SK_NS1H_6thread17LinearCombinationIfLi1EffLNS1M_9ScaleType4KindE0ELNS_15FloatRoundStyleE2EfEENS1_15EpilogueDefaultEEEEEvvEEEEvNT_6ParamsE,@function
        .size           _ZN7cutlass13device_kernelINS_4gemm6kernel13GemmUniversalIN4cute5tupleIJiiiiEEENS1_10collective13CollectiveMmaINS1_34MainloopSm90TmaGmmaWarpSpecializedILi2ENS5_IJNS4_1CILi1EEENSA_ILi4EEESB_EEENS1_35KernelTmaWarpSpecializedCooperativeEEENS5_IJNSA_ILi128EEENSA_ILi256EEENSA_ILi64EEEEEEfNS5_IJlSB_lEEEfSK_NS4_8TiledMMAINS4_8MMA_AtomIJNS4_4SM904GMMA30MMA_64x256x8_F32TF32TF32_SS_TNILNSO_7ScaleInE1ELSQ_1EEEEEENS4_6LayoutINS5_IJNSA_ILi2EEESB_SB_EEENS5_IJSB_NSA_ILi0EEESW_EEEEENS5_IJNS4_10UnderscoreESZ_SZ_EEEEENS4_23SM90_TMA_LOAD_MULTICASTENS4_14ComposedLayoutINS4_7SwizzleILi3ELi4ELi3EEENS4_18smem_ptr_flag_bitsILi32EEENST_INS5_IJNSA_ILi8EEENSA_ILi32EEEEEENS5_IJS19_SB_EEEEEEEvNS4_8identityENS4_13SM90_TMA_LOADES1D_vS1E_EENS_8epilogue10collective6detail29Sm90TmaWarpSpecializedAdapterINS1I_15DefaultEpilogueIfSK_SK_NS1H_6thread17LinearCombinationIfLi1EffLNS1M_9ScaleType4KindE0ELNS_15FloatRoundStyleE2EfEENS1_15EpilogueDefaultEEEEEvvEEEEvNT_6ParamsE,(.L_x_321 - _ZN7cutlass13device_kernelINS_4gemm6kernel13GemmUniversalIN4cute5tupleIJiiiiEEENS1_10collective13CollectiveMmaINS1_34MainloopSm90TmaGmmaWarpSpecializedILi2ENS5_IJNS4_1CILi1EEENSA_ILi4EEESB_EEENS1_35KernelTmaWarpSpecializedCooperativeEEENS5_IJNSA_ILi128EEENSA_ILi256EEENSA_ILi64EEEEEEfNS5_IJlSB_lEEEfSK_NS4_8TiledMMAINS4_8MMA_AtomIJNS4_4SM904GMMA30MMA_64x256x8_F32TF32TF32_SS_TNILNSO_7ScaleInE1ELSQ_1EEEEEENS4_6LayoutINS5_IJNSA_ILi2EEESB_SB_EEENS5_IJSB_NSA_ILi0EEESW_EEEEENS5_IJNS4_10UnderscoreESZ_SZ_EEEEENS4_23SM90_TMA_LOAD_MULTICASTENS4_14ComposedLayoutINS4_7SwizzleILi3ELi4ELi3EEENS4_18smem_ptr_flag_bitsILi32EEENST_INS5_IJNSA_ILi8EEENSA_ILi32EEEEEENS5_IJS19_SB_EEEEEEEvNS4_8identityENS4_13SM90_TMA_LOADES1D_vS1E_EENS_8epilogue10collective6detail29Sm90TmaWarpSpecializedAdapterINS1I_15DefaultEpilogueIfSK_SK_NS1H_6thread17LinearCombinationIfLi1EffLNS1M_9ScaleType4KindE0ELNS_15FloatRoundStyleE2EfEENS1_15EpilogueDefaultEEEEEvvEEEEvNT_6ParamsE)
        .other          _ZN7cutlass13device_kernelINS_4gemm6kernel13GemmUniversalIN4cute5tupleIJiiiiEEENS1_10collective13CollectiveMmaINS1_34MainloopSm90TmaGmmaWarpSpecializedILi2ENS5_IJNS4_1CILi1EEENSA_ILi4EEESB_EEENS1_35KernelTmaWarpSpecializedCooperativeEEENS5_IJNSA_ILi128EEENSA_ILi256EEENSA_ILi64EEEEEEfNS5_IJlSB_lEEEfSK_NS4_8TiledMMAINS4_8MMA_AtomIJNS4_4SM904GMMA30MMA_64x256x8_F32TF32TF32_SS_TNILNSO_7ScaleInE1ELSQ_1EEEEEENS4_6LayoutINS5_IJNSA_ILi2EEESB_SB_EEENS5_IJSB_NSA_ILi0EEESW_EEEEENS5_IJNS4_10UnderscoreESZ_SZ_EEEEENS4_23SM90_TMA_LOAD_MULTICASTENS4_14ComposedLayoutINS4_7SwizzleILi3ELi4ELi3EEENS4_18smem_ptr_flag_bitsILi32EEENST_INS5_IJNSA_ILi8EEENSA_ILi32EEEEEENS5_IJS19_SB_EEEEEEEvNS4_8identityENS4_13SM90_TMA_LOADES1D_vS1E_EENS_8epilogue10collective6detail29Sm90TmaWarpSpecializedAdapterINS1I_15DefaultEpilogueIfSK_SK_NS1H_6thread17LinearCombinationIfLi1EffLNS1M_9ScaleType4KindE0ELNS_15FloatRoundStyleE2EfEENS1_15EpilogueDefaultEEEEEvvEEEEvNT_6ParamsE,@"STO_CUDA_ENTRY STV_DEFAULT"
_ZN7cutlass13device_kernelINS_4gemm6kernel13GemmUniversalIN4cute5tupleIJiiiiEEENS1_10collective13CollectiveMmaINS1_34MainloopSm90TmaGmmaWarpSpecializedILi2ENS5_IJNS4_1CILi1EEENSA_ILi4EEESB_EEENS1_35KernelTmaWarpSpecializedCooperativeEEENS5_IJNSA_ILi128EEENSA_ILi256EEENSA_ILi64EEEEEEfNS5_IJlSB_lEEEfSK_NS4_8TiledMMAINS4_8MMA_AtomIJNS4_4SM904GMMA30MMA_64x256x8_F32TF32TF32_SS_TNILNSO_7ScaleInE1ELSQ_1EEEEEENS4_6LayoutINS5_IJNSA_ILi2EEESB_SB_EEENS5_IJSB_NSA_ILi0EEESW_EEEEENS5_IJNS4_10UnderscoreESZ_SZ_EEEEENS4_23SM90_TMA_LOAD_MULTICASTENS4_14ComposedLayoutINS4_7SwizzleILi3ELi4ELi3EEENS4_18smem_ptr_flag_bitsILi32EEENST_INS5_IJNSA_ILi8EEENSA_ILi32EEEEEENS5_IJS19_SB_EEEEEEEvNS4_8identityENS4_13SM90_TMA_LOADES1D_vS1E_EENS_8epilogue10collective6detail29Sm90TmaWarpSpecializedAdapterINS1I_15DefaultEpilogueIfSK_SK_NS1H_6thread17LinearCombinationIfLi1EffLNS1M_9ScaleType4KindE0ELNS_15FloatRoundStyleE2EfEENS1_15EpilogueDefaultEEEEEvvEEEEvNT_6ParamsE:
[----:B------:R-:W0:Y:S01]  /*0000*/  LDC R1, c[0x0][0x28] ;  /* 0x00000a00ff017b82 */ /* 0x000e220000000800 */
[----:B------:R-:W1:Y:S01]  /*0010*/  S2R R18, SR_TID.X ;  /* 0x0000000000127919 */ /* 0x000e620000002100 */
[----:B------:R-:W-:Y:S01]  /*0020*/  ELECT P0, URZ, PT ;  /* 0x00000000003f782f */ /* 0x000fe20003800000 */
[----:B------:R-:W-:Y:S01]  /*0030*/  BSSY B0, `(.L_x_0) ;  /* 0x000000f000007945 */ /* 0x000fe20003800000 */
[--C-:B-1----:R-:W-:Y:S02]  /*0040*/  SHF.R.U32.HI R0, RZ, 0x5, R18.reuse ;  /* 0x00000005ff007819 */ /* 0x102fe40000011612 */
[----:B------:R-:W-:-:S03]  /*0050*/  SHF.R.U32.HI R3, RZ, 0x7, R18 ;  /* 0x00000007ff037819 */ /* 0x000fc60000011612 */
[----:B------:R-:W1:Y:S04]  /*0060*/  SHFL.IDX PT, R2, R0, RZ, 0x1f ;  /* 0x00001fff00027589 */ /* 0x000e6800000e0000 */
[----:B------:R2:W3:Y:S01]  /*0070*/  SHFL.IDX PT, R5, R3, RZ, 0x1f ;  /* 0x00001fff03057589 */ /* 0x0004e200000e0000 */
[----:B-1----:R-:W-:-:S13]  /*0080*/  ISETP.NE.OR P0, PT, R2, RZ, !P0 ;  /* 0x000000ff0200720c */ /* 0x002fda0004705670 */
[----:B0-23--:R-:W-:Y:S05]  /*0090*/  @P0 BRA `(.L_x_1) ;  /* 0x0000000000200947 */ /* 0x00dfea0003800000 */
[----:B------:R-:W-:Y:S02]  /*00a0*/  ULDC.64 UR4, c[0x0][0x198] ;  /* 0x0000660000047ab9 */ /* 0x000fe40000000a00 */
[----:B------:R-:W-:Y:S02]  /*00b0*/  UIADD3 UR6, UP0, UR4, 0xf0, URZ ;  /* 0x000000f004067890 */ /* 0x000fe4000ff1e03f */
[----:B------:R-:W-:Y:S02]  /*00c0*/  UIADD3 UR4, UP1, UR4, 0x1f0, URZ ;  /* 0x000001f004047890 */ /* 0x000fe4000ff3e03f */
[----:B------:R-:W-:Y:S02]  /*00d0*/  UIADD3.X UR7, URZ, UR5, URZ, UP0, !UPT ;  /* 0x000000053f077290 */ /* 0x000fe400087fe43f */
[----:B------:R-:W-:-:S07]  /*00e0*/  UIADD3.X UR5, URZ, UR5, URZ, UP1, !UPT ;  /* 0x000000053f057290 */ /* 0x000fce0008ffe43f */
[----:B------:R0:W-:Y:S02]  /*00f0*/  UTMACCTL.PF [UR6] ;  /* 0x00000000060079b9 */ /* 0x0001e40008040000 */
[----:B------:R0:W-:Y:S02]  /*0100*/  UTMACCTL.PF [UR4] ;  /* 0x00000000040079b9 */ /* 0x0001e40008040000 */
[----:B0-----:R-:W-:Y:S01]  /*0110*/  NOP ;  /* 0x0000000000007918 */ /* 0x001fe20000000000 */
.L_x_1:
[----:B------:R-:W-:Y:S05]  /*0120*/  BSYNC B0 ;  /* 0x0000000000007941 */ /* 0x000fea0003800000 */
.L_x_0:
[----:B------:R-:W0:Y:S02]  /*0130*/  SHFL.IDX PT, R3, R0, RZ, 0x1f ;  /* 0x00001fff00037589 */ /* 0x000e2400000e0000 */
[----:B0-----:R-:W-:-:S13]  /*0140*/  ISETP.NE.AND P0, PT, R3, RZ, PT ;  /* 0x000000ff0300720c */ /* 0x001fda0003f05270 */
[----:B------:R-:W-:Y:S05]  /*0150*/  @P0 BRA `(.L_x_2) ;  /* 0x0000000000480947 */ /* 0x000fea0003800000 */
[----:B------:R-:W0:Y:S01]  /*0160*/  S2UR UR8, SR_CgaCtaId ;  /* 0x00000000000879c3 */ /* 0x000e220000008800 */
[----:B------:R-:W-:Y:S01]  /*0170*/  UMOV UR4, 0x400 ;  /* 0x0000040000047882 */ /* 0x000fe20000000000 */
[----:B------:R-:W-:Y:S01]  /*0180*/  UMOV UR5, 0x1 ;  /* 0x0000000100057882 */ /* 0x000fe20000000000 */
[----:B------:R-:W-:Y:S01]  /*0190*/  UMOV UR6, 0x8 ;  /* 0x0000000800067882 */ /* 0x000fe20000000000 */
[----:B------:R-:W-:Y:S01]  /*01a0*/  ELECT P0, URZ, PT ;  /* 0x00000000003f782f */ /* 0x000fe20003800000 */
[----:B------:R-:W-:-:S04]  /*01b0*/  UIADD3 UR6, -UR6, 0x100000, URZ ;  /* 0x0010000006067890 */ /* 0x000fc8000fffe13f */
[----:B------:R-:W-:Y:S02]  /*01c0*/  USHF.L.U32 UR7, UR6, 0xb, URZ ;  /* 0x0000000b06077899 */ /* 0x000fe4000800063f */
[----:B------:R-:W-:Y:S02]  /*01d0*/  USHF.L.U32 UR6, UR6, 0x1, URZ ;  /* 0x0000000106067899 */ /* 0x000fe4000800063f */
[----:B0-----:R-:W-:Y:S02]  /*01e0*/  ULEA UR8, UR8, UR4, 0x18 ;  /* 0x0000000408087291 */ /* 0x001fe4000f8ec03f */
[----:B------:R-:W-:-:S04]  /*01f0*/  UIADD3 UR4, -UR5, 0x100000, URZ ;  /* 0x0010000005047890 */ /* 0x000fc8000fffe13f */
[----:B------:R-:W-:Y:S02]  /*0200*/  USHF.L.U32 UR5, UR4, 0xb, URZ ;  /* 0x0000000b04057899 */ /* 0x000fe4000800063f */
[----:B------:R-:W-:Y:S01]  /*0210*/  USHF.L.U32 UR4, UR4, 0x1, URZ ;  /* 0x0000000104047899 */ /* 0x000fe2000800063f */
[----:B------:R-:W0:Y:S11]  /*0220*/  FENCE.VIEW.ASYNC.S ;  /* 0x00000000000073c6 */ /* 0x000e360000000000 */
[----:B0-----:R0:W1:Y:S01]  /*0230*/  SYNCS.EXCH.64 URZ, [UR8], UR4 ;  /* 0x00000004083f75b2 */ /* 0x0010620008000100 */
[----:B------:R0:W2:Y:S01]  /*0240*/  SYNCS.EXCH.64 URZ, [UR8+0x10], UR6 ;  /* 0x00001006083f75b2 */ /* 0x0000a20008000100 */
[----:B------:R0:W3:Y:S01]  /*0250*/  SYNCS.EXCH.64 URZ, [UR8+0x8], UR4 ;  /* 0x00000804083f75b2 */ /* 0x0000e20008000100 */
[----:B------:R0:W4:Y:S01]  /*0260*/  SYNCS.EXCH.64 URZ, [UR8+0x18], UR6 ;  /* 0x00001806083f75b2 */ /* 0x0001220008000100 */
[----:B------:R-:W-:Y:S01]  /*0270*/  NOP ;  /* 0x0000000000007918 */ /* 0x000fe20000000000 */
.L_x_2:
[----:B------:R-:W-:Y:S01]  /*0280*/  SHF.R.S32.HI R7, RZ, 0x1f, R18 ;  /* 0x0000001fff077819 */ /* 0x000fe20000011412 */
[----:B------:R-:W5:Y:S01]  /*0290*/  SHFL.IDX PT, R0, R0, RZ, 0x1f ;  /* 0x00001fff00007589 */ /* 0x000f6200000e0000 */
[----:B0-----:R-:W0:Y:S01]  /*02a0*/  S2UR UR8, SR_CTAID.X ;  /* 0x00000000000879c3 */ /* 0x001e220000002500 */
[----:B------:R-:W-:Y:S02]  /*02b0*/  ELECT P0, URZ, PT ;  /* 0x00000000003f782f */ /* 0x000fe40003800000 */
[----:B------:R-:W-:Y:S01]  /*02c0*/  LEA.HI R7, R7, R18, RZ, 0x7 ;  /* 0x0000001207077211 */ /* 0x000fe200078f38ff */
[----:B------:R-:W1:Y:S01]  /*02d0*/  S2R R4, SR_CTAID.Y ;  /* 0x0000000000047919 */ /* 0x000e620000002600 */
[----:B------:R-:W-:Y:S01]  /*02e0*/  ULDC UR4, c[0x0][0x154] ;  /* 0x0000550000047ab9 */ /* 0x000fe20000000800 */
[----:B------:R-:W-:Y:S01]  /*02f0*/  NOP ;  /* 0x0000000000007918 */ /* 0x000fe20000000000 */
[----:B------:R-:W-:Y:S01]  /*0300*/  LOP3.LUT R7, R7, 0xffffff80, RZ, 0xc0, !PT ;  /* 0xffffff8007077812 */ /* 0x000fe200078ec0ff */
[----:B------:R-:W-:Y:S01]  /*0310*/  NOP ;  /* 0x0000000000007918 */ /* 0x000fe20000000000 */
[----:B------:R-:W2:Y:S03]  /*0320*/  LDC R12, c[0x0][0x140] ;  /* 0x00005000ff0c7b82 */ /* 0x000ea60000000800 */
[----:B------:R-:W-:-:S05]  /*0330*/  IMAD.IADD R7, R18, 0x1, -R7 ;  /* 0x0000000112077824 */ /* 0x000fca00078e0a07 */
[----:B------:R-:W-:Y:S02]  /*0340*/  SHF.R.S32.HI R6, RZ, 0x1f, R7 ;  /* 0x0000001fff067819 */ /* 0x000fe40000011407 */
[----:B------:R-:W-:Y:S02]  /*0350*/  LOP3.LUT P2, RZ, R7, 0x7, RZ, 0xc0, !PT ;  /* 0x0000000707ff7812 */ /* 0x000fe4000784c0ff */
[----:B------:R-:W-:Y:S02]  /*0360*/  LEA.HI R6, R6, R7, RZ, 0x3 ;  /* 0x0000000706067211 */ /* 0x000fe400078f18ff */
[----:B-----5:R-:W-:Y:S02]  /*0370*/  ISETP.NE.OR P0, PT, R0, RZ, !P0 ;  /* 0x000000ff0000720c */ /* 0x020fe40004705670 */
[--C-:B------:R-:W-:Y:S02]  /*0380*/  SHF.R.S32.HI R0, RZ, 0x3, R6.reuse ;  /* 0x00000003ff007819 */ /* 0x100fe40000011406 */
[----:B------:R-:W-:-:S02]  /*0390*/  SHF.R.S32.HI R9, RZ, 0x1f, R6 ;  /* 0x0000001fff097819 */ /* 0x000fc40000011406 */
[----:B------:R-:W-:Y:S02]  /*03a0*/  SHF.R.S32.HI R6, RZ, 0x1f, R3 ;  /* 0x0000001fff067819 */ /* 0x000fe40000011403 */
[----:B------:R-:W-:Y:S02]  /*03b0*/  LEA.HI R9, R9, R0, RZ, 0x2 ;  /* 0x0000000009097211 */ /* 0x000fe400078f10ff */
[----:B------:R-:W-:Y:S02]  /*03c0*/  LEA.HI R6, R6, R3, RZ, 0x2 ;  /* 0x0000000306067211 */ /* 0x000fe400078f10ff */
[----:B-1----:R-:W-:Y:S01]  /*03d0*/  I2FP.F32.U32 R8, R4 ;  /* 0x0000000400087245 */ /* 0x002fe20000201000 */
[----:B------:R-:W-:Y:S01]  /*03e0*/  VOTEU.ALL UP0, P0 ;  /* 0x00000000003f7886 */ /* 0x000fe20000000000 */
[----:B------:R-:W-:Y:S01]  /*03f0*/  LOP3.LUT R6, R6, 0x3ffffffc, RZ, 0xc0, !PT ;  /* 0x3ffffffc06067812 */ /* 0x000fe200078ec0ff */
[----:B------:R-:W-:Y:S01]  /*0400*/  VOTEU.ALL UP1, P0 ;  /* 0x00000000003f7886 */ /* 0x000fe20000020000 */
[----:B------:R-:W-:Y:S01]  /*0410*/  LOP3.LUT R9, R9, 0xfffffffc, RZ, 0xc0, !PT ;  /* 0xfffffffc09097812 */ /* 0x000fe200078ec0ff */
[----:B------:R-:W-:Y:S01]  /*0420*/  FMUL R10, R8, UR4 ;  /* 0x00000004080a7c20 */ /* 0x000fe20008400000 */
[----:B------:R-:W1:Y:S01]  /*0430*/  @!UP0 S2UR UR7, SR_CgaCtaId ;  /* 0x00000000000789c3 */ /* 0x000e620000008800 */
[----:B------:R-:W-:Y:S01]  /*0440*/  IMAD.IADD R11, R3, 0x1, -R6 ;  /* 0x00000001030b7824 */ /* 0x000fe200078e0a06 */
[----:B0-----:R-:W-:Y:S01]  /*0450*/  I2FP.F32.U32 R6, UR8 ;  /* 0x0000000800067c45 */ /* 0x001fe20008201000 */
[----:B------:R-:W-:Y:S01]  /*0460*/  IMAD.IADD R0, R0, 0x1, -R9 ;  /* 0x0000000100007824 */ /* 0x000fe200078e0a09 */
[----:B------:R-:W-:Y:S01]  /*0470*/  ULDC UR4, c[0x0][0x150] ;  /* 0x0000540000047ab9 */ /* 0x000fe20000000800 */
[----:B------:R-:W0:Y:S01]  /*0480*/  F2I.U32.TRUNC.NTZ R10, R10 ;  /* 0x0000000a000a7305 */ /* 0x000e22000020f000 */
[----:B------:R-:W-:Y:S01]  /*0490*/  SHF.R.S32.HI R3, RZ, 0x1f, R2 ;  /* 0x0000001fff037819 */ /* 0x000fe20000011402 */
[----:B------:R-:W-:Y:S01]  /*04a0*/  FMUL R6, R6, UR4 ;  /* 0x0000000406067c20 */ /* 0x000fe20008400000 */
[----:B------:R-:W5:Y:S01]  /*04b0*/  LDC R9, c[0x0][0x148] ;  /* 0x00005200ff097b82 */ /* 0x000f620000000800 */
[----:B------:R-:W-:Y:S01]  /*04c0*/  IMAD R11, R11, 0x4, R0 ;  /* 0x000000040b0b7824 */ /* 0x000fe200078e0200 */
[----:B------:R-:W-:Y:S01]  /*04d0*/  LEA.HI R3, R3, R2, RZ, 0x2 ;  /* 0x0000000203037211 */ /* 0x000fe200078f10ff */
[----:B------:R-:W-:Y:S01]  /*04e0*/  UMOV UR4, 0x20 ;  /* 0x0000002000047882 */ /* 0x000fe20000000000 */
[----:B------:R-:W-:Y:S01]  /*04f0*/  @!UP0 UMOV UR6, 0x400 ;  /* 0x0000040000068882 */ /* 0x000fe20000000000 */
[----:B------:R-:W3:Y:S01]  /*0500*/  F2I.U32.TRUNC.NTZ R6, R6 ;  /* 0x0000000600067305 */ /* 0x000ee2000020f000 */
[----:B------:R-:W-:Y:S01]  /*0510*/  LOP3.LUT R3, R3, 0xfffffffc, RZ, 0xc0, !PT ;  /* 0xfffffffc03037812 */ /* 0x000fe200078ec0ff */
[----:B------:R-:W-:Y:S01]  /*0520*/  IMAD.SHL.U32 R22, R11, 0x4, RZ ;  /* 0x000000040b167824 */ /* 0x000fe200078e00ff */
[----:B------:R-:W4:Y:S01]  /*0530*/  LDC R8, c[0x0][0x144] ;  /* 0x00005100ff087b82 */ /* 0x000f220000000800 */
[----:B------:R-:W-:-:S04]  /*0540*/  @!UP0 UIADD3 UR4, -UR4, 0x100000, URZ ;  /* 0x0010000004048890 */ /* 0x000fc8000fffe13f */
[----:B------:R-:W-:Y:S02]  /*0550*/  @!UP0 USHF.L.U32 UR5, UR4, 0xb, URZ ;  /* 0x0000000b04058899 */ /* 0x000fe4000800063f */
[----:B------:R-:W-:Y:S01]  /*0560*/  @!UP0 USHF.L.U32 UR4, UR4, 0x1, URZ ;  /* 0x0000000104048899 */ /* 0x000fe2000800063f */
[----:B--2---:R-:W-:Y:S01]  /*0570*/  ISETP.EQ.U32.AND P3, PT, R12, 0x1, PT ;  /* 0x000000010c00780c */ /* 0x004fe20003f62070 */
[----:B------:R-:W-:Y:S01]  /*0580*/  IMAD.IADD R0, R2, 0x1, -R3 ;  /* 0x0000000102007824 */ /* 0x000fe200078e0a03 */
[----:B------:R-:W-:Y:S01]  /*0590*/  LOP3.LUT R22, R11, 0xc, R22, 0x78, !PT ;  /* 0x0000000c0b167812 */ /* 0x000fe200078e7816 */
[----:B0-----:R-:W-:Y:S01]  /*05a0*/  IMAD.MOV R14, RZ, RZ, -R10 ;  /* 0x000000ffff0e7224 */ /* 0x001fe200078e0a0a */
[----:B-1----:R-:W-:Y:S02]  /*05b0*/  @!UP0 ULEA UR6, UR7, UR6, 0x18 ;  /* 0x0000000607068291 */ /* 0x002fe4000f8ec03f */
[----:B------:R-:W-:Y:S01]  /*05c0*/  ISETP.NE.AND P1, PT, R0, 0x3, PT ;  /* 0x000000030000780c */ /* 0x000fe20003f25270 */
[----:B------:R-:W-:Y:S01]  /*05d0*/  VOTEU.ALL UP0, P0 ;  /* 0x00000000003f7886 */ /* 0x000fe20000000000 */
[----:B------:R-:W-:Y:S01]  /*05e0*/  ISETP.LT.U32.AND P0, PT, R22, 0x4, !P2 ;  /* 0x000000041600780c */ /* 0x000fe20005701070 */
[----:B---3--:R-:W-:Y:S01]  /*05f0*/  IMAD.MOV R3, RZ, RZ, -R6 ;  /* 0x000000ffff037224 */ /* 0x008fe200078e0a06 */
[----:B------:R-:W-:-:S02]  /*0600*/  ISETP.EQ.OR P1, PT, R0, RZ, !P1 ;  /* 0x000000ff0000720c */ /* 0x000fc40004f22670 */
[----:B------:R-:W-:Y:S01]  /*0610*/  ISETP.NE.AND P2, PT, R5, RZ, PT ;  /* 0x000000ff0500720c */ /* 0x000fe20003f45270 */
[----:B-----5:R-:W-:Y:S01]  /*0620*/  IMAD R7, R9, R14, R4 ;  /* 0x0000000e09077224 */ /* 0x020fe200078e0204 */
[----:B------:R-:W-:Y:S01]  /*0630*/  ISETP.EQ.AND P1, PT, R5, RZ, P1 ;  /* 0x000000ff0500720c */ /* 0x000fe20000f22270 */
[----:B------:R-:W0:Y:S02]  /*0640*/  FENCE.VIEW.ASYNC.S ;  /* 0x00000000000073c6 */ /* 0x000e240000000000 */
[----:B0-----:R0:W1:Y:S01]  /*0650*/  @!UP0 SYNCS.EXCH.64 URZ, [UR6+0x30], UR4 ;  /* 0x00003004063f85b2 */ /* 0x0010620008000100 */
[----:B------:R-:W-:Y:S02]  /*0660*/  ISETP.NE.AND P4, PT, R7, R22, PT ;  /* 0x000000160700720c */ /* 0x000fe40003f85270 */
[----:B------:R-:W-:Y:S01]  /*0670*/  SEL R19, RZ, 0x1, !P1 ;  /* 0x00000001ff137807 */ /* 0x000fe20004800000 */
[----:B----4-:R-:W-:Y:S02]  /*0680*/  IMAD R3, R8, R3, UR8 ;  /* 0x0000000808037e24 */ /* 0x010fe4000f8e0203 */
[----:B------:R-:W-:-:S03]  /*0690*/  VIADD R8, R5, 0xffffffff ;  /* 0xffffffff05087836 */ /* 0x000fc60000000000 */
[----:B------:R-:W-:Y:S02]  /*06a0*/  ISETP.EQ.OR P4, PT, R3, RZ, !P4 ;  /* 0x000000ff0300720c */ /* 0x000fe40006782670 */
[----:B------:R-:W-:Y:S02]  /*06b0*/  ISETP.GE.U32.AND P5, PT, R8, 0x2, PT ;  /* 0x000000020800780c */ /* 0x000fe40003fa6070 */
[----:B------:R-:W-:Y:S02]  /*06c0*/  PLOP3.LUT P0, PT, P0, P4, PT, 0x80, 0x0 ;  /* 0x000000000000781c */ /* 0x000fe40000709070 */
[----:B------:R-:W-:Y:S01]  /*06d0*/  SEL R19, R19, 0x2, P5 ;  /* 0x0000000213137807 */ /* 0x000fe20002800000 */
[----:B------:R0:W2:Y:S01]  /*06e0*/  @!UP1 SYNCS.EXCH.64 URZ, [UR6+0x38], UR4 ;  /* 0x00003804063f95b2 */ /* 0x0000a20008000100 */
[----:B------:R-:W-:Y:S01]  /*06f0*/  P2R R156, PR, RZ, 0x1 ;  /* 0x00000001ff9c7803 */ /* 0x000fe20000000000 */
[----:B------:R-:W-:Y:S01]  /*0700*/  NOP ;  /* 0x0000000000007918 */ /* 0x000fe20000000000 */
[----:B------:R-:W-:Y:S07]  /*0710*/  @!P3 BRA `(.L_x_3) ;  /* 0x000000000008b947 */ /* 0x000fee0003800000 */
[----:B-12---:R-:W-:Y:S01]  /*0720*/  UCGABAR_ARV ;  /* 0x00000000000079c7 */ /* 0x006fe20008000000 */
[----:B------:R-:W-:Y:S05]  /*0730*/  BRA `(.L_x_4) ;  /* 0x0000000000047947 */ /* 0x000fea0003800000 */
.L_x_3:
[----:B-12---:R-:W-:Y:S01]  /*0740*/  NOP ;  /* 0x0000000000007918 */ /* 0x006fe20000000000 */
.L_x_4:
[----:B------:R-:W1:Y:S01]  /*0750*/  LDC R2, c[0x0][0x65c] ;  /* 0x00019700ff027b82 */ /* 0x000e620000000800 */
[----:B------:R-:W-:Y:S02]  /*0760*/  IMAD.U32 R6, RZ, RZ, UR8 ;  /* 0x00000008ff067e24 */ /* 0x000fe4000f8e00ff */
[----:B------:R-:W-:Y:S01]  /*0770*/  IMAD.MOV.U32 R7, RZ, RZ, RZ ;  /* 0x000000ffff077224 */ /* 0x000fe200078e00ff */
[----:B-1----:R-:W-:-:S04]  /*0780*/  ISETP.NE.AND P1, PT, R2, 0x1, PT ;  /* 0x000000010200780c */ /* 0x002fc80003f25270 */
[----:B------:R-:W-:-:S09]  /*0790*/  P2R R5, PR, RZ, 0x2 ;  /* 0x00000002ff057803 */ /* 0x000fd20000000000 */
[----:B------:R-:W1:Y:S01]  /*07a0*/  @P1 LDC R17, c[0x0][0x10] ;  /* 0x00000400ff111b82 */ /* 0x000e620000000800 */
[----:B------:R-:W-:Y:S02]  /*07b0*/  @P1 IMAD.MOV.U32 R5, RZ, RZ, RZ ;  /* 0x000000ffff051224 */ /* 0x000fe400078e00ff */
[----:B------:R-:W-:-:S05]  /*07c0*/  @P1 IMAD.MOV.U32 R13, RZ, RZ, RZ ;  /* 0x000000ffff0d1224 */ /* 0x000fca00078e00ff */
[----:B------:R-:W2:Y:S01]  /*07d0*/  @!P1 LDC R11, c[0x0][0xc] ;  /* 0x00000300ff0b9b82 */ /* 0x000ea20000000800 */
[----:B-1----:R-:W-:-:S04]  /*07e0*/  @P1 IMAD.WIDE.U32 R16, R17, UR8, R4 ;  /* 0x0000000811101c25 */ /* 0x002fc8000f8e0004 */
[----:B------:R-:W-:Y:S02]  /*07f0*/  @P1 IMAD.IADD R17, R17, 0x1, R13 ;  /* 0x0000000111111824 */ /* 0x000fe400078e020d */
[----:B--2---:R-:W-:-:S04]  /*0800*/  @!P1 IMAD.WIDE.U32 R6, R4, R11, R6 ;  /* 0x0000000b04069225 */ /* 0x004fc800078e0006 */
[----:B------:R-:W-:Y:S02]  /*0810*/  @!P1 IMAD.MOV.U32 R16, RZ, RZ, R6 ;  /* 0x000000ffff109224 */ /* 0x000fe400078e0006 */
[----:B------:R-:W-:Y:S01]  /*0820*/  @!P1 IMAD.MOV.U32 R17, RZ, RZ, R7 ;  /* 0x000000ffff119224 */ /* 0x000fe200078e0007 */
[----:B------:R-:W-:Y:S06]  /*0830*/  @!P3 BRA `(.L_x_5) ;  /* 0x00000000000cb947 */ /* 0x000fec0003800000 */
[----:B------:R-:W-:Y:S01]  /*0840*/  UCGABAR_WAIT ;  /* 0x0000000000007dc7 */ /* 0x000fe20008000000 */
[----:B------:R-:W-:Y:S01]  /*0850*/  CCTL.IVALL ;  /* 0x00000000ff00798f */ /* 0x000fe20002000000 */
[----:B------:R-:W-:Y:S05]  /*0860*/  BRA `(.L_x_6) ;  /* 0x0000000000047947 */ /* 0x000fea0003800000 */
.L_x_5:
[----:B------:R-:W-:Y:S06]  /*0870*/  BAR.SYNC.DEFER_BLOCKING 0x0 ;  /* 0x0000000000007b1d */ /* 0x000fec0000010000 */
.L_x_6:
[----:B------:R-:W-:Y:S05]  /*0880*/  @!P2 BRA `(.L_x_7) ;  /* 0x000000840058a947 */ /* 0x000fea0003800000 */
[----:B------:R-:W-:-:S13]  /*0890*/  ISETP.GT.U32.AND P0, PT, R8, 0x1, PT ;  /* 0x000000010800780c */ /* 0x000fda0003f04070 */
[----:B0-----:R-:W-:Y:S05]  /*08a0*/  @P0 EXIT ;  /* 0x000000000000094d */ /* 0x001fea0003800000 */
[----:B------:R-:W-:Y:S01]  /*08b0*/  ULDC.64 UR4, c[0x0][0x650] ;  /* 0x0001940000047ab9 */ /* 0x000fe20000000a00 */
[----:B------:R-:W-:Y:S01]  /*08c0*/  PRMT R0, RZ, 0x7610, R0 ;  /* 0x00007610ff007816 */ /* 0x000fe20000000000 */
[----:B------:R-:W-:Y:S01]  /*08d0*/  IMAD.MOV.U32 R153, RZ, RZ, -0x1 ;  /* 0xffffffffff997424 */ /* 0x000fe200078e00ff */
[----:B------:R-:W-:Y:S01]  /*08e0*/  ISETP.GE.U32.AND P0, PT, R16, UR4, PT ;  /* 0x0000000410007c0c */ /* 0x000fe2000bf06070 */
[----:B------:R-:W-:Y:S02]  /*08f0*/  IMAD.MOV.U32 R152, RZ, RZ, -0x1 ;  /* 0xffffffffff987424 */ /* 0x000fe400078e00ff */
[----:B------:R-:W-:Y:S01]  /*0900*/  IMAD.MOV.U32 R23, RZ, RZ, -0x1 ;  /* 0xffffffffff177424 */ /* 0x000fe200078e00ff */
[----:B------:R-:W-:-:S13]  /*0910*/  ISETP.GE.U32.AND.EX P0, PT, R17, UR5, PT, P0 ;  /* 0x0000000511007c0c */ /* 0x000fda000bf06100 */
[----:B------:R-:W-:Y:S05]  /*0920*/  @P0 BRA `(.L_x_8) ;  /* 0x00000004002c0947 */ /* 0x000fea0003800000 */
[----:B------:R-:W0:Y:S01]  /*0930*/  LDC.64 R20, c[0x0][0x628] ;  /* 0x00018a00ff147b82 */ /* 0x000e220000000a00 */
[----:B------:R-:W-:Y:S02]  /*0940*/  IMAD.MOV.U32 R6, RZ, RZ, R16 ;  /* 0x000000ffff067224 */ /* 0x000fe400078e0010 */
[----:B------:R-:W-:-:S05]  /*0950*/  IMAD.MOV.U32 R7, RZ, RZ, R17 ;  /* 0x000000ffff077224 */ /* 0x000fca00078e0011 */
[----:B------:R-:W1:Y:S08]  /*0960*/  LDC R0, c[0x0][0x630] ;  /* 0x00018c00ff007b82 */ /* 0x000e700000000800 */
[----:B------:R-:W2:Y:S01]  /*0970*/  LDC.64 R24, c[0x0][0x620] ;  /* 0x00018800ff187b82 */ /* 0x000ea20000000a00 */
[----:B0-----:R-:W-:-:S04]  /*0980*/  ISETP.NE.U32.AND P0, PT, R20, RZ, PT ;  /* 0x000000ff1400720c */ /* 0x001fc80003f05070 */
[----:B------:R-:W-:-:S13]  /*0990*/  ISETP.NE.AND.EX P0, PT, R21, RZ, PT, P0 ;  /* 0x000000ff1500720c */ /* 0x000fda0003f05300 */
[----:B-12---:R-:W-:Y:S05]  /*09a0*/  @!P0 BRA `(.L_x_9) ;  /* 0x0000000000288947 */ /* 0x006fea0003800000 */
[----:B------:R-:W0:Y:S02]  /*09b0*/  LDC R13, c[0x0][0x634] ;  /* 0x00018d00ff0d7b82 */ /* 0x000e240000000800 */
[----:B0-----:R-:W-:-:S05]  /*09c0*/  IADD3 R13, P0, R16, R13, RZ ;  /* 0x0000000d100d7210 */ /* 0x001fca0007f1e0ff */
[----:B------:R-:W-:-:S04]  /*09d0*/  IMAD.X R15, RZ, RZ, R17, P0 ;  /* 0x000000ffff0f7224 */ /* 0x000fc800000e0611 */
[----:B------:R-:W-:-:S04]  /*09e0*/  IMAD.WIDE.U32 R6, R15, R20, RZ ;  /* 0x000000140f067225 */ /* 0x000fc800078e00ff */
[----:B------:R-:W-:-:S04]  /*09f0*/  IMAD.WIDE.U32 R10, P0, R13, R21, R6 ;  /* 0x000000150d0a7225 */ /* 0x000fc80007800006 */
[----:B------:R-:W-:-:S04]  /*0a00*/  IMAD.WIDE.U32 R6, R13, R20, RZ ;  /* 0x000000140d067225 */ /* 0x000fc800078e00ff */
[----:B------:R-:W-:Y:S01]  /*0a10*/  IMAD.X R13, RZ, RZ, RZ, P0 ;  /* 0x000000ffff0d7224 */ /* 0x000fe200000e06ff */
[----:B------:R-:W-:Y:S01]  /*0a20*/  IADD3 RZ, P0, R7, R10, RZ ;  /* 0x0000000a07ff7210 */ /* 0x000fe20007f1e0ff */
[----:B------:R-:W-:-:S04]  /*0a30*/  IMAD.MOV.U32 R12, RZ, RZ, R11 ;  /* 0x000000ffff0c7224 */ /* 0x000fc800078e000b */
[----:B------:R-:W-:-:S08]  /*0a40*/  IMAD.WIDE.U32.X R6, R15, R21, R12, P0 ;  /* 0x000000150f067225 */ /* 0x000fd000000e040c */
.L_x_9:
[----:B------:R-:W0:Y:S01]  /*0a50*/  LDC.64 R20, c[0x0][0x640] ;  /* 0x00019000ff147b82 */ /* 0x000e220000000a00 */
[--C-:B------:R-:W-:Y:S01]  /*0a60*/  SHF.R.U64 R27, R6, R0, R7.reuse ;  /* 0x00000000061b7219 */ /* 0x100fe20000001207 */
[----:B------:R-:W-:Y:S01]  /*0a70*/  IMAD R28, R9, R14, R4 ;  /* 0x0000000e091c7224 */ /* 0x000fe200078e0204 */
[----:B------:R-:W-:Y:S02]  /*0a80*/  SHF.R.U32.HI R0, RZ, R0, R7 ;  /* 0x00000000ff007219 */ /* 0x000fe40000011607 */
[----:B------:R-:W-:-:S03]  /*0a90*/  IADD3 R5, P0, RZ, -R27, RZ ;  /* 0x8000001bff057210 */ /* 0x000fc60007f1e0ff */
[----:B------:R-:W1:Y:S02]  /*0aa0*/  LDC R8, c[0x0][0x618] ;  /* 0x00018600ff087b82 */ /* 0x000e640000000800 */
[----:B------:R-:W-:-:S04]  /*0ab0*/  IMAD.X R7, RZ, RZ, ~R0, P0 ;  /* 0x000000ffff077224 */ /* 0x000fc800000e0e00 */
[-C--:B------:R-:W-:Y:S02]  /*0ac0*/  IMAD R0, R7, R24.reuse, RZ ;  /* 0x0000001807007224 */ /* 0x080fe400078e02ff */
[----:B------:R-:W2:Y:S01]  /*0ad0*/  LDC R11, c[0x0][0x608] ;  /* 0x00018200ff0b7b82 */ /* 0x000ea20000000800 */
[----:B------:R-:W-:-:S04]  /*0ae0*/  IMAD.WIDE.U32 R6, R5, R24, R16 ;  /* 0x0000001805067225 */ /* 0x000fc800078e0010 */
[----:B------:R-:W-:Y:S02]  /*0af0*/  IMAD R5, R5, R25, R0 ;  /* 0x0000001905057224 */ /* 0x000fe400078e0200 */
[----:B------:R-:W-:Y:S01]  /*0b00*/  IMAD.MOV.U32 R25, RZ, RZ, 0x1 ;  /* 0x00000001ff197424 */ /* 0x000fe200078e00ff */
[----:B------:R-:W3:Y:S01]  /*0b10*/  LDC R12, c[0x0][0x658] ;  /* 0x00019600ff0c7b82 */ /* 0x000ee20000000800 */
[----:B0-----:R-:W-:Y:S01]  /*0b20*/  ISETP.NE.U32.AND P0, PT, R20, RZ, PT ;  /* 0x000000ff1400720c */ /* 0x001fe20003f05070 */
[----:B------:R-:W-:Y:S02]  /*0b30*/  IMAD.IADD R5, R7, 0x1, R5 ;  /* 0x0000000107057824 */ /* 0x000fe400078e0205 */
[----:B------:R-:W-:Y:S01]  /*0b40*/  IMAD.MOV.U32 R7, RZ, RZ, -0x1 ;  /* 0xffffffffff077424 */ /* 0x000fe200078e00ff */
[----:B------:R-:W-:-:S03]  /*0b50*/  ISETP.NE.AND.EX P0, PT, R21, RZ, PT, P0 ;  /* 0x000000ff1500720c */ /* 0x000fc60003f05300 */
[----:B------:R-:W0:Y:S01]  /*0b60*/  LDC R15, c[0x0][0x600] ;  /* 0x00018000ff0f7b82 */ /* 0x000e220000000800 */
[-CC-:B-1----:R-:W-:Y:S02]  /*0b70*/  SHF.R.U64 R13, R6, R8.reuse, R5.reuse ;  /* 0x00000008060d7219 */ /* 0x182fe40000001205 */
[----:B------:R-:W-:-:S05]  /*0b80*/  SHF.R.U32.HI R0, RZ, R8, R5 ;  /* 0x00000008ff007219 */ /* 0x000fca0000011605 */
[----:B------:R-:W1:Y:S01]  /*0b90*/  LDC R23, c[0x0][0x648] ;  /* 0x00019200ff177b82 */ /* 0x000e620000000800 */
[-CC-:B--2---:R-:W-:Y:S02]  /*0ba0*/  SHF.R.U64 R29, R13, R11.reuse, R0.reuse ;  /* 0x0000000b0d1d7219 */ /* 0x184fe40000001200 */
[----:B------:R-:W-:-:S05]  /*0bb0*/  SHF.R.U32.HI R5, RZ, R11, R0 ;  /* 0x0000000bff057219 */ /* 0x000fca0000011600 */
[----:B------:R-:W2:Y:S01]  /*0bc0*/  LDC R24, c[0x0][0x638] ;  /* 0x00018e00ff187b82 */ /* 0x000ea20000000800 */
[-CC-:B---3--:R-:W-:Y:S02]  /*0bd0*/  SHF.R.U64 R14, R29, R12.reuse, R5.reuse ;  /* 0x0000000c1d0e7219 */ /* 0x188fe40000001205 */
[-C--:B------:R-:W-:Y:S02]  /*0be0*/  SHF.L.U32 R0, R7, R12.reuse, RZ ;  /* 0x0000000c07007219 */ /* 0x080fe400000006ff */
[----:B------:R-:W-:Y:S01]  /*0bf0*/  SHF.R.U32.HI R5, RZ, R12, R5 ;  /* 0x0000000cff057219 */ /* 0x000fe20000011605 */
[----:B------:R-:W-:Y:S01]  /*0c00*/  IMAD.MOV.U32 R4, RZ, RZ, R14 ;  /* 0x000000ffff047224 */ /* 0x000fe200078e000e */
[----:B------:R-:W-:Y:S01]  /*0c10*/  LOP3.LUT R10, RZ, R0, RZ, 0x33, !PT ;  /* 0x00000000ff0a7212 */ /* 0x000fe200078e33ff */
[----:B------:R-:W3:Y:S01]  /*0c20*/  LDC R26, c[0x0][0x610] ;  /* 0x00018400ff1a7b82 */ /* 0x000ee20000000800 */
[----:B------:R-:W-:Y:S05]  /*0c30*/  @!P0 BRA `(.L_x_10) ;  /* 0x0000000000288947 */ /* 0x000fea0003800000 */
[----:B------:R-:W4:Y:S02]  /*0c40*/  LDC R9, c[0x0][0x64c] ;  /* 0x00019300ff097b82 */ /* 0x000f240000000800 */
[----:B----4-:R-:W-:-:S05]  /*0c50*/  IADD3 R9, P0, R14, R9, RZ ;  /* 0x000000090e097210 */ /* 0x010fca0007f1e0ff */
        /* <DEDUP_REMOVED lines=8> */
.L_x_10:
[----:B-1----:R-:W-:Y:S01]  /*0ce0*/  SHF.R.U64 R4, R4, R23, R5 ;  /* 0x0000001704047219 */ /* 0x002fe20000001205 */
[----:B0-----:R-:W-:Y:S01]  /*0cf0*/  VIADD R6, R15, 0xffffffff ;  /* 0xffffffff0f067836 */ /* 0x001fe20000000000 */
[----:B------:R-:W-:Y:S01]  /*0d00*/  SHF.L.U32 R0, R25, R12, RZ ;  /* 0x0000000c19007219 */ /* 0x000fe200000006ff */
[----:B------:R-:W-:Y:S01]  /*0d10*/  IMAD.MOV.U32 R23, RZ, RZ, R27 ;  /* 0x000000ffff177224 */ /* 0x000fe200078e001b */
[----:B------:R-:W-:Y:S01]  /*0d20*/  LOP3.LUT R5, R29, R10, RZ, 0xc0, !PT ;  /* 0x0000000a1d057212 */ /* 0x000fe200078ec0ff */
[----:B------:R-:W-:Y:S01]  /*0d30*/  IMAD.MOV R7, RZ, RZ, -R4 ;  /* 0x000000ffff077224 */ /* 0x000fe200078e0a04 */
[----:B------:R-:W-:Y:S02]  /*0d40*/  SEL R3, R3, R28, !P1 ;  /* 0x0000001c03037207 */ /* 0x000fe40004800000 */
[----:B------:R-:W-:Y:S01]  /*0d50*/  LOP3.LUT R6, R13, R6, RZ, 0xc0, !PT ;  /* 0x000000060d067212 */ /* 0x000fe200078ec0ff */
[----:B------:R-:W-:Y:S02]  /*0d60*/  IMAD R4, R0, R4, R5 ;  /* 0x0000000400047224 */ /* 0x000fe400078e0205 */
[----:B--2---:R-:W-:-:S02]  /*0d70*/  IMAD R0, R7, R24, R14 ;  /* 0x0000001807007224 */ /* 0x004fc400078e020e */
[----:B---3--:R-:W-:Y:S02]  /*0d80*/  IMAD R3, R4, R26, R3 ;  /* 0x0000001a04037224 */ /* 0x008fe400078e0203 */
[----:B------:R-:W-:Y:S02]  /*0d90*/  IMAD.MOV.U32 R5, RZ, RZ, 0x1 ;  /* 0x00000001ff057424 */ /* 0x000fe400078e00ff */
[----:B------:R-:W-:-:S03]  /*0da0*/  IMAD R4, R0, R15, R6 ;  /* 0x0000000f00047224 */ /* 0x000fc600078e0206 */
[----:B------:R-:W-:Y:S02]  /*0db0*/  PRMT R0, R5, 0x7610, R0 ;  /* 0x0000761005007816 */ /* 0x000fe40000000000 */
[----:B------:R-:W-:Y:S02]  /*0dc0*/  SEL R152, R4, R3, !P1 ;  /* 0x0000000304987207 */ /* 0x000fe40004800000 */
[----:B------:R-:W-:-:S07]  /*0dd0*/  SEL R153, R3, R4, !P1 ;  /* 0x0000000403997207 */ /* 0x000fce0004800000 */
.L_x_8:
[----:B------:R-:W-:-:S08]  /*0de0*/  NOP ;  /* 0x0000000000007918 */ /* 0x000fd00000000000 */
[----:B------:R-:W0:Y:S02]  /*0df0*/  USETMAXREG.TRY_ALLOC.CTAPOOL UP0, 0xe8 ;  /* 0x000000e8000079c8 */ /* 0x000e240008000600 */
[----:B0-----:R-:W-:-:S13]  /*0e00*/  PLOP3.LUT P0, PT, PT, PT, UP0, 0x80, 0x0 ;  /* 0x000000000000781c */ /* 0x001fda0003f0f008 */
[----:B------:R-:W-:Y:S05]  /*0e10*/  @!P0 BRA `(.L_x_8) ;  /* 0xfffffffc00f08947 */ /* 0x000fea000383ffff */
[----:B------:R-:W-:Y:S01]  /*0e20*/  ULDC.64 UR4, c[0x0][0x598] ;  /* 0x0001660000047ab9 */ /* 0x000fe20000000a00 */
[----:B------:R-:W-:Y:S01]  /*0e30*/  ULDC.64 UR36, c[0x0][0x208] ;  /* 0x0000820000247ab9 */ /* 0x000fe20000000a00 */
[----:B------:R-:W-:-:S04]  /*0e40*/  ISETP.NE.U32.AND P0, PT, RZ, UR4, PT ;  /* 0x00000004ff007c0c */ /* 0x000fc8000bf05070 */
[----:B------:R-:W-:-:S13]  /*0e50*/  ISETP.NE.AND.EX P0, PT, RZ, UR5, PT, P0 ;  /* 0x00000005ff007c0c */ /* 0x000fda000bf05300 */
[----:B------:R-:W-:Y:S05]  /*0e60*/  @!P0 BRA `(.L_x_11) ;  /* 0x00000000001c8947 */ /* 0x000fea0003800000 */
[----:B------:R-:W0:Y:S02]  /*0e70*/  LDC.64 R4, c[0x0][0x598] ;  /* 0x00016600ff047b82 */ /* 0x000e240000000a00 */
[----:B0-----:R-:W2:Y:S02]  /*0e80*/  LDG.E.64 R4, desc[UR36][R4.64] ;  /* 0x0000002404047981 */ /* 0x001ea4000c1e1b00 */
[----:B--2---:R-:W-:-:S04]  /*0e90*/  ISETP.NE.U32.AND P0, PT, R4, RZ, PT ;  /* 0x000000ff0400720c */ /* 0x004fc80003f05070 */
[----:B------:R-:W-:-:S13]  /*0ea0*/  ISETP.NE.AND.EX P0, PT, R5, RZ, PT, P0 ;  /* 0x000000ff0500720c */ /* 0x000fda0003f05300 */
[----:B------:R-:W-:Y:S05]  /*0eb0*/  @!P0 BRA `(.L_x_11) ;  /* 0x0000000000088947 */ /* 0x000fea0003800000 */
[----:B------:R0:W5:Y:S01]  /*0ec0*/  LD.E R154, desc[UR36][R4.64] ;  /* 0x00000024049a7980 */ /* 0x000162000c101900 */
[----:B------:R-:W-:Y:S05]  /*0ed0*/  BRA `(.L_x_12) ;  /* 0x0000000000247947 */ /* 0x000fea0003800000 */
.L_x_11:
[----:B------:R-:W-:Y:S02]  /*0ee0*/  ULDC.64 UR4, c[0x0][0x588] ;  /* 0x0001620000047ab9 */ /* 0x000fe40000000a00 */
[----:B------:R-:W-:-:S04]  /*0ef0*/  ISETP.NE.U32.AND P0, PT, RZ, UR4, PT ;  /* 0x00000004ff007c0c */ /* 0x000fc8000bf05070 */
[----:B------:R-:W-:-:S13]  /*0f00*/  ISETP.NE.AND.EX P0, PT, RZ, UR5, PT, P0 ;  /* 0x00000005ff007c0c */ /* 0x000fda000bf05300 */
[----:B------:R-:W-:Y:S05]  /*0f10*/  @!P0 BRA `(.L_x_13) ;  /* 0x00000000000c8947 */ /* 0x000fea0003800000 */
[----:B------:R-:W0:Y:S02]  /*0f20*/  LDC.64 R154, c[0x0][0x588] ;  /* 0x00016200ff9a7b82 */ /* 0x000e240000000a00 */
[----:B0-----:R1:W5:Y:S01]  /*0f30*/  LDG.E R154, desc[UR36][R154.64] ;  /* 0x000000249a9a7981 */ /* 0x001362000c1e1900 */
[----:B------:R-:W-:Y:S05]  /*0f40*/  BRA `(.L_x_12) ;  /* 0x0000000000087947 */ /* 0x000fea0003800000 */
.L_x_13:
[----:B------:R-:W-:Y:S02]  /*0f50*/  ULDC UR4, c[0x0][0x580] ;  /* 0x0001600000047ab9 */ /* 0x000fe40000000800 */
[----:B------:R-:W-:-:S07]  /*0f60*/  IMAD.U32 R154, RZ, RZ, UR4 ;  /* 0x00000004ff9a7e24 */ /* 0x000fce000f8e00ff */
.L_x_12:
[----:B------:R-:W-:Y:S02]  /*0f70*/  ULDC.64 UR4, c[0x0][0x5a0] ;  /* 0x0001680000047ab9 */ /* 0x000fe40000000a00 */
[----:B------:R-:W-:-:S04]  /*0f80*/  ISETP.NE.U32.AND P0, PT, RZ, UR4, PT ;  /* 0x00000004ff007c0c */ /* 0x000fc8000bf05070 */
[----:B------:R-:W-:-:S13]  /*0f90*/  ISETP.NE.AND.EX P0, PT, RZ, UR5, PT, P0 ;  /* 0x00000005ff007c0c */ /* 0x000fda000bf05300 */
[----:B------:R-:W-:Y:S05]  /*0fa0*/  @!P0 BRA `(.L_x_14) ;  /* 0x00000000001c8947 */ /* 0x000fea0003800000 */
[----:B0-----:R-:W0:Y:S02]  /*0fb0*/  LDC.64 R4, c[0x0][0x5a0] ;  /* 0x00016800ff047b82 */ /* 0x001e240000000a00 */
[----:B0-----:R-:W2:Y:S02]  /*0fc0*/  LDG.E.64 R4, desc[UR36][R4.64] ;  /* 0x0000002404047981 */ /* 0x001ea4000c1e1b00 */
[----:B--2---:R-:W-:-:S04]  /*0fd0*/  ISETP.NE.U32.AND P0, PT, R4, RZ, PT ;  /* 0x000000ff0400720c */ /* 0x004fc80003f05070 */
[----:B------:R-:W-:-:S13]  /*0fe0*/  ISETP.NE.AND.EX P0, PT, R5, RZ, PT, P0 ;  /* 0x000000ff0500720c */ /* 0x000fda0003f05300 */
[----:B------:R-:W-:Y:S05]  /*0ff0*/  @!P0 BRA `(.L_x_14) ;  /* 0x0000000000088947 */ /* 0x000fea0003800000 */
[----:B-1----:R0:W5:Y:S01]  /*1000*/  LD.E R155, desc[UR36][R4.64] ;  /* 0x00000024049b7980 */ /* 0x002162000c101900 */
[----:B------:R-:W-:Y:S05]  /*1010*/  BRA `(.L_x_15) ;  /* 0x0000000000247947 */ /* 0x000fea0003800000 */
.L_x_14:
[----:B------:R-:W-:Y:S02]  /*1020*/  ULDC.64 UR4, c[0x0][0x590] ;  /* 0x0001640000047ab9 */ /* 0x000fe40000000a00 */
[----:B------:R-:W-:-:S04]  /*1030*/  ISETP.NE.U32.AND P0, PT, RZ, UR4, PT ;  /* 0x00000004ff007c0c */ /* 0x000fc8000bf05070 */
[----:B------:R-:W-:-:S13]  /*1040*/  ISETP.NE.AND.EX P0, PT, RZ, UR5, PT, P0 ;  /* 0x00000005ff007c0c */ /* 0x000fda000bf05300 */
[----:B------:R-:W-:Y:S05]  /*1050*/  @!P0 BRA `(.L_x_16) ;  /* 0x00000000000c8947 */ /* 0x000fea0003800000 */
[----:B0-----:R-:W1:Y:S02]  /*1060*/  LDC.64 R4, c[0x0][0x590] ;  /* 0x00016400ff047b82 */ /* 0x001e640000000a00 */
[----:B-1----:R1:W5:Y:S01]  /*1070*/  LDG.E R155, desc[UR36][R4.64] ;  /* 0x00000024049b7981 */ /* 0x002362000c1e1900 */
[----:B------:R-:W-:Y:S05]  /*1080*/  BRA `(.L_x_15) ;  /* 0x0000000000087947 */ /* 0x000fea0003800000 */
.L_x_16:
[----:B------:R-:W-:Y:S02]  /*1090*/  ULDC UR4, c[0x0][0x584] ;  /* 0x0001610000047ab9 */ /* 0x000fe40000000800 */
[----:B-1----:R-:W-:-:S07]  /*10a0*/  IMAD.U32 R155, RZ, RZ, UR4 ;  /* 0x00000004ff9b7e24 */ /* 0x002fce000f8e00ff */
.L_x_15:
[----:B------:R-:W-:-:S13]  /*10b0*/  LOP3.LUT P0, RZ, R0, 0xff, RZ, 0xc0, !PT ;  /* 0x000000ff00ff7812 */ /* 0x000fda000780c0ff */
[----:B------:R-:W-:Y:S05]  /*10c0*/  @!P0 EXIT ;  /* 0x000000000000894d */ /* 0x000fea0003800000 */
[----:B------:R-:W-:Y:S01]  /*10d0*/  ULDC UR4, c[0x0][0x28c] ;  /* 0x0000a30000047ab9 */ /* 0x000fe20000000800 */
[----:B------:R-:W-:Y:S01]  /*10e0*/  LOP3.LUT R157, R19, 0x1, RZ, 0xfc, !PT ;  /* 0x00000001139d7812 */ /* 0x000fe200078efcff */
[----:B------:R-:W-:Y:S01]  /*10f0*/  UIADD3 UR4, UR4, 0x3f, URZ ;  /* 0x0000003f04047890 */ /* 0x000fe2000fffe03f */
[----:B------:R-:W-:Y:S01]  /*1100*/  UMOV UR38, URZ ;  /* 0x0000003f00267c82 */ /* 0x000fe20008000000 */
[----:B------:R-:W-:Y:S02]  /*1110*/  UMOV UR39, URZ ;  /* 0x0000003f00277c82 */ /* 0x000fe40008000000 */
[----:B------:R-:W-:-:S04]  /*1120*/  USHF.R.S32.HI UR5, URZ, 0x1f, UR4 ;  /* 0x0000001f3f057899 */ /* 0x000fc80008011404 */
[----:B------:R-:W-:-:S04]  /*1130*/  ULEA.HI UR5, UR5, UR4, URZ, 0x6 ;  /* 0x0000000405057291 */ /* 0x000fc8000f8f303f */
[----:B------:R-:W-:-:S12]  /*1140*/  USHF.R.S32.HI UR40, URZ, 0x6, UR5 ;  /* 0x000000063f287899 */ /* 0x000fd80008011405 */
.L_x_290:
[----:B------:R-:W-:Y:S01]  /*1150*/  LOP3.LUT R0, R18, 0x80, RZ, 0xc0, !PT ;  /* 0x0000008012007812 */ /* 0x000fe200078ec0ff */
[----:B--2---:R-:W2:Y:S01]  /*1160*/  S2UR UR7, SR_CgaCtaId ;  /* 0x00000000000779c3 */ /* 0x004ea20000008800 */
[----:B------:R-:W-:Y:S02]  /*1170*/  UMOV UR6, 0x400 ;  /* 0x0000040000067882 */ /* 0x000fe40000000000 */
[----:B------:R-:W-:-:S06]  /*1180*/  SHF.R.U32.HI R0, RZ, 0x7, R0 ;  /* 0x00000007ff007819 */ /* 0x000fcc0000011600 */
[----:B---3--:R-:W3:Y:S01]  /*1190*/  SHFL.IDX PT, R0, R0, RZ, 0x1f ;  /* 0x00001fff00007589 */ /* 0x008ee200000e0000 */
[----:B--2---:R-:W-:Y:S01]  /*11a0*/  ULEA UR6, UR7, UR6, 0x18 ;  /* 0x0000000607067291 */ /* 0x004fe2000f8ec03f */
[----:B---3--:R-:W-:-:S13]  /*11b0*/  R2UR UR4, R0 ;  /* 0x00000000000472ca */ /* 0x008fda00000e0000 */
[----:B------:R-:W-:-:S04]  /*11c0*/  ULEA.HI UR5, UR4, UR4, URZ, 0x1 ;  /* 0x0000000404057291 */ /* 0x000fc8000f8f083f */
[----:B------:R-:W-:-:S04]  /*11d0*/  ULOP3.LUT UR5, UR5, 0x7fffe, URZ, 0xc0, !UPT ;  /* 0x0007fffe05057892 */ /* 0x000fc8000f8ec03f */
[----:B------:R-:W-:-:S03]  /*11e0*/  UIADD3 UR5, UR4, -UR5, URZ ;  /* 0x8000000504057290 */ /* 0x000fc6000fffe03f */
[----:B------:R-:W-:Y:S01]  /*11f0*/  ULDC UR4, c[0x0][0x28c] ;  /* 0x0000a30000047ab9 */ /* 0x000fe20000000800 */
[----:B------:R-:W-:Y:S01]  /*1200*/  ULEA UR5, UR5, UR6, 0xd ;  /* 0x0000000605057291 */ /* 0x000fe2000f8e683f */
[----:B------:R-:W-:-:S03]  /*1210*/  ISETP.LT.AND P0, PT, RZ, UR4, PT ;  /* 0x00000004ff007c0c */ /* 0x000fc6000bf01270 */
[----:B------:R-:W-:-:S04]  /*1220*/  UIADD3 UR5, UR5, 0x100, URZ ;  /* 0x0000010005057890 */ /* 0x000fc8000fffe03f */
[----:B------:R-:W-:-:S04]  /*1230*/  USHF.R.U32.HI UR5, URZ, 0x4, UR5 ;  /* 0x000000043f057899 */ /* 0x000fc80008011605 */
[----:B------:R-:W-:Y:S02]  /*1240*/  ULOP3.LUT UR41, UR5, 0x3fff, URZ, 0xc0, !UPT ;  /* 0x00003fff05297892 */ /* 0x000fe4000f8ec03f */
[----:B-1--4-:R-:W-:Y:S10]  /*1250*/  @P0 BRA `(.L_x_17) ;  /* 0x0000000000400947 */ /* 0x012ff40003800000 */
[----:B------:R-:W-:Y:S01]  /*1260*/  MOV R0, 0x0 ;  /* 0x0000000000007802 */ /* 0x000fe20000000f00 */
[----:B------:R-:W-:Y:S01]  /*1270*/  ULDC.64 UR4, c[0x4][0x68] ;  /* 0x01001a0000047ab9 */ /* 0x000fe20000000a00 */
[----:B------:R-:W-:Y:S01]  /*1280*/  ULDC.64 UR6, c[0x4][0x8] ;  /* 0x0100020000067ab9 */ /* 0x000fe20000000a00 */
[----:B01----:R-:W-:Y:S01]  /*1290*/  IMAD.U32 R4, RZ, RZ, UR4 ;  /* 0x00000004ff047e24 */ /* 0x003fe2000f8e00ff */
[----:B------:R0:W1:Y:S01]  /*12a0*/  LDC.64 R14, c[0x4][R0] ;  /* 0x01000000000e7b82 */ /* 0x0000620000000a00 */
[----:B------:R-:W-:Y:S01]  /*12b0*/  IMAD.U32 R5, RZ, RZ, UR5 ;  /* 0x00000005ff057e24 */ /* 0x000fe2000f8e00ff */
[----:B------:R-:W-:Y:S01]  /*12c0*/  ULDC.64 UR4, c[0x4][0x70] ;  /* 0x01001c0000047ab9 */ /* 0x000fe20000000a00 */
[----:B------:R-:W-:Y:S02]  /*12d0*/  IMAD.U32 R10, RZ, RZ, UR6 ;  /* 0x00000006ff0a7e24 */ /* 0x000fe4000f8e00ff */
[----:B------:R-:W-:Y:S02]  /*12e0*/  IMAD.U32 R6, RZ, RZ, UR4 ;  /* 0x00000004ff067e24 */ /* 0x000fe4000f8e00ff */
[----:B------:R-:W-:-:S02]  /*12f0*/  IMAD.U32 R7, RZ, RZ, UR5 ;  /* 0x00000005ff077e24 */ /* 0x000fc4000f8e00ff */
[----:B------:R-:W-:Y:S02]  /*1300*/  IMAD.U32 R11, RZ, RZ, UR7 ;  /* 0x00000007ff0b7e24 */ /* 0x000fe4000f8e00ff */
[----:B------:R-:W-:Y:S02]  /*1310*/  IMAD.MOV.U32 R8, RZ, RZ, 0x1e1 ;  /* 0x000001e1ff087424 */ /* 0x000fe400078e00ff */
[----:B------:R-:W-:Y:S02]  /*1320*/  IMAD.MOV.U32 R12, RZ, RZ, 0x1 ;  /* 0x00000001ff0c7424 */ /* 0x000fe400078e00ff */
[----:B0-----:R-:W-:-:S07]  /*1330*/  IMAD.MOV.U32 R13, RZ, RZ, RZ ;  /* 0x000000ffff0d7224 */ /* 0x001fce00078e00ff */
[----:B------:R-:W-:-:S07]  /*1340*/  LEPC R20, `(.L_x_17) ;  /* 0x000000001014794e */ /* 0x000fce0000000000 */
[----:B-1---5:R-:W-:Y:S05]  /*1350*/  CALL.ABS.NOINC R14 ;  /* 0x000000000e007343 */ /* 0x022fea0003c00000 */
.L_x_17:
[----:B------:R-:W-:-:S13]  /*1360*/  ISETP.NE.AND P0, PT, R157, 0x3, PT ;  /* 0x000000039d00780c */ /* 0x000fda0003f05270 */
[----:B------:R-:W-:Y:S05]  /*1370*/  @!P0 BRA `(.L_x_18) ;  /* 0x0000000000048947 */ /* 0x000fea0003800000 */
[----:B------:R-:W-:Y:S01]  /*1380*/  BPT.TRAP 0x1 ;  /* 0x000000040000795c */ /* 0x000fe20000300000 */
.L_x_18:
[----:B------:R-:W2:Y:S01]  /*1390*/  S2UR UR5, SR_CgaCtaId ;  /* 0x00000000000579c3 */ /* 0x000ea20000008800 */
[----:B------:R-:W-:Y:S01]  /*13a0*/  UMOV UR4, 0x400 ;  /* 0x0000040000047882 */ /* 0x000fe20000000000 */
[----:B------:R-:W-:Y:S02]  /*13b0*/  IMAD.U32 R0, RZ, RZ, UR38 ;  /* 0x00000026ff007e24 */ /* 0x000fe4000f8e00ff */
[----:B------:R-:W-:-:S03]  /*13c0*/  IMAD.U32 R3, RZ, RZ, UR39 ;  /* 0x00000027ff037e24 */ /* 0x000fc6000f8e00ff */
[----:B------:R-:W-:Y:S01]  /*13d0*/  SHF.L.U32 R0, R0, 0x1f, RZ ;  /* 0x0000001f00007819 */ /* 0x000fe200000006ff */
[----:B--2---:R-:W-:-:S06]  /*13e0*/  ULEA UR4, UR5, UR4, 0x18 ;  /* 0x0000000405047291 */ /* 0x004fcc000f8ec03f */
[----:B------:R-:W-:-:S04]  /*13f0*/  IMAD.U32 R6, RZ, RZ, UR4 ;  /* 0x00000004ff067e24 */ /* 0x000fc8000f8e00ff */
[----:B------:R-:W-:-:S04]  /*1400*/  IMAD R3, R3, 0x8, R6 ;  /* 0x0000000803037824 */ /* 0x000fc800078e0206 */
[----:B------:R2:W3:Y:S01]  /*1410*/  SYNCS.PHASECHK.TRANS64.TRYWAIT P1, [R3+URZ], R0 ;  /* 0x00000000030075a7 */ /* 0x0004e2000802017f */
[----:B------:R-:W-:Y:S05]  /*1420*/  @!P0 BRA `(.L_x_19) ;  /* 0x0000000000048947 */ /* 0x000fea0003800000 */
[----:B------:R-:W-:Y:S01]  /*1430*/  BPT.TRAP 0x1 ;  /* 0x000000040000795c */ /* 0x000fe20000300000 */
.L_x_19:
[----:B---3--:R-:W-:Y:S05]  /*1440*/  @P1 BRA `(.L_x_20) ;  /* 0x0000000000081947 */ /* 0x008fea0003800000 */
[----:B------:R-:W3:Y:S02]  /*1450*/  SYNCS.PHASECHK.TRANS64.TRYWAIT P1, [R3+URZ], R0 ;  /* 0x00000000030075a7 */ /* 0x000ee4000802017f */
[----:B---3--:R-:W-:Y:S05]  /*1460*/  @!P1 BRA `(.L_x_21) ;  /* 0x0000008c00b49947 */ /* 0x008fea0003800000 */
.L_x_20:
[----:B------:R-:W-:-:S04]  /*1470*/  UISETP.LT.AND UP0, UPT, UR40, 0x1, UPT ;  /* 0x000000012800788c */ /* 0x000fc8000bf01270 */
[----:B------:R-:W-:-:S06]  /*1480*/  USEL UR4, UR40, 0x1, UP0 ;  /* 0x0000000128047887 */ /* 0x000fcc0008000000 */
[----:B--23--:R-:W-:Y:S01]  /*1490*/  IMAD.U32 R0, RZ, RZ, UR4 ;  /* 0x00000004ff007e24 */ /* 0x00cfe2000f8e00ff */
[----:B------:R-:W-:Y:S05]  /*14a0*/  WARPSYNC.ALL ;  /* 0x0000000000007948 */ /* 0x000fea0003800000 */
[----:B------:R-:W-:-:S04]  /*14b0*/  IADD3 R0, -R0, UR40, RZ ;  /* 0x0000002800007c10 */ /* 0x000fc8000fffe1ff */
[----:B------:R-:W-:Y:S02]  /*14c0*/  ISETP.GE.AND P1, PT, R0, 0x1, PT ;  /* 0x000000010000780c */ /* 0x000fe40003f26270 */
[----:B------:R-:W-:Y:S01]  /*14d0*/  R2UR UR4, R6 ;  /* 0x00000000060472ca */ /* 0x000fe200000e0000 */
[----:B------:R-:W-:Y:S01]  /*14e0*/  WARPGROUP.ARRIVE ;  /* 0x00000000000079c5 */ /* 0x000fe20000000000 */
[----:B------:R-:W-:Y:S01]  /*14f0*/  UMOV UR9, 0x40000040 ;  /* 0x4000004000097882 */ /* 0x000fe20000000000 */
[----:B------:R-:W-:-:S10]  /*1500*/  UMOV UR11, 0x40000040 ;  /* 0x40000040000b7882 */ /* 0x000fd40000000000 */
[----:B------:R-:W-:-:S04]  /*1510*/  UIADD3 UR4, UR4, 0x10100, URZ ;  /* 0x0001010004047890 */ /* 0x000fc8000fffe03f */
[----:B------:R-:W-:-:S04]  /*1520*/  USHF.R.U32.HI UR4, URZ, 0x4, UR4 ;  /* 0x000000043f047899 */ /* 0x000fc80008011604 */
[----:B------:R-:W-:Y:S02]  /*1530*/  ULOP3.LUT UR5, UR4, 0x3fff, URZ, 0xc0, !UPT ;  /* 0x00003fff04057892 */ /* 0x000fe4000f8ec03f */
[----:B------:R-:W-:Y:S02]  /*1540*/  ULOP3.LUT UR4, UR41, 0x10000, URZ, 0xfc, !UPT ;  /* 0x0001000029047892 */ /* 0x000fe4000f8efc3f */
[----:B------:R-:W-:Y:S02]  /*1550*/  ULOP3.LUT UR5, UR5, 0x10000, URZ, 0xfc, !UPT ;  /* 0x0001000005057892 */ /* 0x000fe4000f8efc3f */
[----:B------:R-:W-:Y:S02]  /*1560*/  ULEA UR6, UR39, UR4, 0xb ;  /* 0x0000000427067291 */ /* 0x000fe4000f8e583f */
[----:B------:R-:W-:-:S05]  /*1570*/  ULEA UR7, UR39, UR5, 0xc ;  /* 0x0000000527077291 */ /* 0x000fca000f8e603f */
[----:B------:R-:W-:Y:S02]  /*1580*/  UMOV UR8, UR6 ;  /* 0x0000000600087c82 */ /* 0x000fe40008000000 */
[----:B------:R-:W-:Y:S02]  /*1590*/  UMOV UR10, UR7 ;  /* 0x00000007000a7c82 */ /* 0x000fe40008000000 */
[----:B------:R-:W-:Y:S01]  /*15a0*/  HGMMA.64x256x8.F32.TF32 R24, gdesc[UR8], RZ, !UPT, gsb0 ;  /* 0x07e00000081879f0 */ /* 0x000fe2000c0028ff */
[----:B------:R-:W-:Y:S02]  /*15b0*/  UIADD3 UR8, UR6, 0x2, URZ ;  /* 0x0000000206087890 */ /* 0x000fe4000fffe03f */
[----:B------:R-:W-:Y:S01]  /*15c0*/  UIADD3 UR10, UR7, 0x2, URZ ;  /* 0x00000002070a7890 */ /* 0x000fe2000fffe03f */
[----:B------:R-:W-:Y:S01]  /*15d0*/  UMOV UR9, 0x40000040 ;  /* 0x4000004000097882 */ /* 0x000fe20000000000 */
[----:B------:R-:W-:Y:S01]  /*15e0*/  UMOV UR11, 0x40000040 ;  /* 0x40000040000b7882 */ /* 0x000fe20000000000 */
[----:B------:R-:W-:-:S02]  /*15f0*/  WARPGROUP.DEPBAR.LE gsb0, 0x0 ;  /* 0x00008000000079c5 */ /* 0x000fc40000010000 */
[----:B------:R-:W-:-:S15]  /*1600*/  WARPGROUP.ARRIVE ;  /* 0x00000000000079c5 */ /* 0x000fde0000000000 */
[----:B------:R-:W-:-:S05]  /*1610*/  NOP ;  /* 0x0000000000007918 */ /* 0x000fca0000000000 */
[----:B------:R-:W-:Y:S01]  /*1620*/  HGMMA.64x256x8.F32.TF32 R24, gdesc[UR8], R24, gsb0 ;  /* 0x07e00000081879f0 */ /* 0x000fe20008002818 */
[----:B------:R-:W-:Y:S02]  /*1630*/  UIADD3 UR8, UR6, 0x4, URZ ;  /* 0x0000000406087890 */ /* 0x000fe4000fffe03f */
[----:B------:R-:W-:Y:S01]  /*1640*/  UIADD3 UR10, UR7, 0x4, URZ ;  /* 0x00000004070a7890 */ /* 0x000fe2000fffe03f */
[----:B------:R-:W-:Y:S01]  /*1650*/  UMOV UR9, 0x40000040 ;  /* 0x4000004000097882 */ /* 0x000fe20000000000 */
[----:B------:R-:W-:Y:S01]  /*1660*/  UMOV UR11, 0x40000040 ;  /* 0x40000040000b7882 */ /* 0x000fe20000000000 */
[----:B------:R-:W-:Y:S02]  /*1670*/  WARPGROUP.DEPBAR.LE gsb0, 0x0 ;  /* 0x00008000000079c5 */ /* 0x000fe40000010000 */
        /* <DEDUP_REMOVED lines=42> */
[----:B------:R-:W-:Y:S03]  /*1920*/  HGMMA.64x256x8.F32.TF32 R24, gdesc[UR8], R24, gsb0 ;  /* 0x07e00000081879f0 */ /* 0x000fe60008002818 */
[----:B------:R-:W-:Y:S02]  /*1930*/  WARPGROUP.DEPBAR.LE gsb0, 0x0 ;  /* 0x00008000000079c5 */ /* 0x000fe40000010000 */
[----:B------:R-:W-:Y:S05]  /*1940*/  @!P1 BRA `(.L_x_22) ;  /* 0x0000000400b09947 */ /* 0x000fea0003800000 */
[----:B------:R-:W-:Y:S02]  /*1950*/  UIADD3 UR6, UR39, 0x1, URZ ;  /* 0x0000000127067890 */ /* 0x000fe4000fffe03f */
[----:B------:R-:W-:Y:S02]  /*1960*/  IMAD.U32 R3, RZ, RZ, UR39 ;  /* 0x00000027ff037e24 */ /* 0x000fe4000f8e00ff */
[----:B------:R-:W-:-:S04]  /*1970*/  UISETP.NE.AND UP0, UPT, UR6, 0x2, UPT ;  /* 0x000000020600788c */ /* 0x000fc8000bf05270 */
[----:B------:R-:W-:Y:S02]  /*1980*/  USEL UR7, URZ, 0x1, UP0 ;  /* 0x000000013f077887 */ /* 0x000fe40008000000 */
[----:B------:R-:W-:Y:S02]  /*1990*/  USEL UR6, UR6, URZ, UP0 ;  /* 0x0000003f06067287 */ /* 0x000fe40008000000 */
[----:B------:R-:W-:-:S06]  /*19a0*/  ULOP3.LUT UR7, UR38, UR7, URZ, 0x3c, !UPT ;  /* 0x0000000726077292 */ /* 0x000fcc000f8e3c3f */
[----:B------:R-:W-:-:S07]  /*19b0*/  IMAD.U32 R7, RZ, RZ, UR7 ;  /* 0x00000007ff077e24 */ /* 0x000fce000f8e00ff */
.L_x_29:
[----:B------:R-:W-:Y:S05]  /*19c0*/  @!P0 BRA `(.L_x_23) ;  /* 0x0000000000048947 */ /* 0x000fea0003800000 */
[----:B------:R-:W-:Y:S01]  /*19d0*/  BPT.TRAP 0x1 ;  /* 0x000000040000795c */ /* 0x000fe20000300000 */
.L_x_23:
[----:B------:R-:W2:Y:S01]  /*19e0*/  S2UR UR8, SR_CgaCtaId ;  /* 0x00000000000879c3 */ /* 0x000ea20000008800 */
[----:B------:R-:W-:Y:S01]  /*19f0*/  UMOV UR7, 0x400 ;  /* 0x0000040000077882 */ /* 0x000fe20000000000 */
[----:B01----:R-:W-:Y:S01]  /*1a00*/  IMAD.U32 R5, RZ, RZ, UR6 ;  /* 0x00000006ff057e24 */ /* 0x003fe2000f8e00ff */
[----:B------:R-:W-:Y:S01]  /*1a10*/  SHF.L.U32 R4, R7, 0x1f, RZ ;  /* 0x0000001f07047819 */ /* 0x000fe200000006ff */
[----:B--2---:R-:W-:-:S06]  /*1a20*/  ULEA UR7, UR8, UR7, 0x18 ;  /* 0x0000000708077291 */ /* 0x004fcc000f8ec03f */
[----:B------:R-:W-:-:S04]  /*1a30*/  IMAD.U32 R6, RZ, RZ, UR7 ;  /* 0x00000007ff067e24 */ /* 0x000fc8000f8e00ff */
[----:B------:R-:W-:-:S04]  /*1a40*/  IMAD R5, R5, 0x8, R6 ;  /* 0x0000000805057824 */ /* 0x000fc800078e0206 */
[----:B------:R0:W1:Y:S01]  /*1a50*/  SYNCS.PHASECHK.TRANS64.TRYWAIT P1, [R5+URZ], R4 ;  /* 0x00000004050075a7 */ /* 0x000062000802017f */
[----:B------:R-:W-:Y:S05]  /*1a60*/  @!P0 BRA `(.L_x_24) ;  /* 0x0000000000048947 */ /* 0x000fea0003800000 */
[----:B------:R-:W-:Y:S01]  /*1a70*/  BPT.TRAP 0x1 ;  /* 0x000000040000795c */ /* 0x000fe20000300000 */
.L_x_24:
[----:B-1----:R-:W-:Y:S05]  /*1a80*/  @P1 BRA `(.L_x_25) ;  /* 0x0000000000081947 */ /* 0x002fea0003800000 */
[----:B------:R-:W1:Y:S02]  /*1a90*/  SYNCS.PHASECHK.TRANS64.TRYWAIT P1, [R5+URZ], R4 ;  /* 0x00000004050075a7 */ /* 0x000e64000802017f */
[----:B-1----:R-:W-:Y:S05]  /*1aa0*/  @!P1 BRA `(.L_x_26) ;  /* 0x0000008800389947 */ /* 0x002fea0003800000 */
.L_x_25:
[----:B------:R-:W-:Y:S01]  /*1ab0*/  ULEA UR7, UR6, UR4, 0xb ;  /* 0x0000000406077291 */ /* 0x000fe2000f8e583f */
[----:B------:R-:W-:Y:S01]  /*1ac0*/  WARPGROUP.ARRIVE ;  /* 0x00000000000079c5 */ /* 0x000fe20000000000 */
[----:B------:R-:W-:Y:S01]  /*1ad0*/  ULEA UR12, UR6, UR5, 0xc ;  /* 0x00000005060c7291 */ /* 0x000fe2000f8e603f */
[----:B------:R-:W-:Y:S01]  /*1ae0*/  UMOV UR9, 0x40000040 ;  /* 0x4000004000097882 */ /* 0x000fe20000000000 */
[----:B------:R-:W-:-:S03]  /*1af0*/  UMOV UR11, 0x40000040 ;  /* 0x40000040000b7882 */ /* 0x000fc60000000000 */
[----:B------:R-:W-:Y:S02]  /*1b00*/  UMOV UR8, UR7 ;  /* 0x0000000700087c82 */ /* 0x000fe40008000000 */
[----:B------:R-:W-:Y:S02]  /*1b10*/  UMOV UR10, UR12 ;  /* 0x0000000c000a7c82 */ /* 0x000fe40008000000 */
[----:B------:R-:W-:Y:S01]  /*1b20*/  HGMMA.64x256x8.F32.TF32 R24, gdesc[UR8], R24, gsb0 ;  /* 0x07e00000081879f0 */ /* 0x000fe20008002818 */
        /* <DEDUP_REMOVED lines=58> */
[----:B------:R-:W-:Y:S01]  /*1ed0*/  BPT.TRAP 0x1 ;  /* 0x000000040000795c */ /* 0x000fe20000300000 */
.L_x_27:
[----:B------:R-:W-:-:S13]  /*1ee0*/  ISETP.NE.AND P1, PT, R156, RZ, PT ;  /* 0x000000ff9c00720c */ /* 0x000fda0003f25270 */
[----:B01----:R-:W-:-:S04]  /*1ef0*/  @P1 IMAD R4, R3, 0x8, R6 ;  /* 0x0000000803041824 */ /* 0x003fc800078e0206 */
[----:B------:R-:W-:-:S05]  /*1f00*/  @P1 VIADD R5, R4, 0x10 ;  /* 0x0000001004051836 */ /* 0x000fca0000000000 */
[----:B------:R-:W-:-:S04]  /*1f10*/  @P1 PRMT R5, R22, 0x654, R5 ;  /* 0x0000065416051816 */ /* 0x000fc80000000005 */
[----:B------:R0:W-:Y:S01]  /*1f20*/  @P1 SYNCS.ARRIVE.TRANS64.RED.A1T0 RZ, [R5+URZ], RZ ;  /* 0x000000ff05ff19a7 */ /* 0x0001e2000810043f */
[----:B------:R-:W-:-:S13]  /*1f30*/  ISETP.GT.U32.AND P1, PT, R19, 0x1, PT ;  /* 0x000000011300780c */ /* 0x000fda0003f24070 */
[----:B0-----:R-:W-:Y:S05]  /*1f40*/  @P1 BRA `(.L_x_28) ;  /* 0x0000000000041947 */ /* 0x001fea0003800000 */
[----:B------:R-:W-:Y:S01]  /*1f50*/  BPT.TRAP 0x1 ;  /* 0x000000040000795c */ /* 0x000fe20000300000 */
.L_x_28:
[----:B------:R-:W-:Y:S01]  /*1f60*/  UIADD3 UR6, UR6, 0x1, URZ ;  /* 0x0000000106067890 */ /* 0x000fe2000fffe03f */
[C---:B------:R-:W-:Y:S01]  /*1f70*/  ISETP.GT.AND P2, PT, R0.reuse, 0x1, PT ;  /* 0x000000010000780c */ /* 0x040fe20003f44270 */
[----:B------:R-:W-:Y:S02]  /*1f80*/  VIADD R3, R3, 0x1 ;  /* 0x0000000103037836 */ /* 0x000fe40000000000 */
[----:B------:R-:W-:Y:S01]  /*1f90*/  UISETP.NE.AND UP0, UPT, UR6, 0x2, UPT ;  /* 0x000000020600788c */ /* 0x000fe2000bf05270 */
[----:B------:R-:W-:Y:S02]  /*1fa0*/  VIADD R0, R0, 0xffffffff ;  /* 0xffffffff00007836 */ /* 0x000fe40000000000 */
[C---:B------:R-:W-:Y:S01]  /*1fb0*/  ISETP.NE.AND P1, PT, R3.reuse, 0x2, PT ;  /* 0x000000020300780c */ /* 0x040fe20003f25270 */
[----:B------:R-:W-:Y:S02]  /*1fc0*/  USEL UR7, URZ, 0x1, UP0 ;  /* 0x000000013f077887 */ /* 0x000fe40008000000 */
[----:B------:R-:W-:Y:S01]  /*1fd0*/  USEL UR6, UR6, URZ, UP0 ;  /* 0x0000003f06067287 */ /* 0x000fe20008000000 */
[----:B------:R-:W-:-:S03]  /*1fe0*/  SEL R3, R3, RZ, P1 ;  /* 0x000000ff03037207 */ /* 0x000fc60000800000 */
[----:B------:R-:W-:Y:S01]  /*1ff0*/  LOP3.LUT R7, R7, UR7, RZ, 0x3c, !PT ;  /* 0x0000000707077c12 */ /* 0x000fe2000f8e3cff */
[----:B------:R-:W-:Y:S07]  /*2000*/  @P2 BRA `(.L_x_29) ;  /* 0xfffffff8006c2947 */ /* 0x000fee000383ffff */
.L_x_22:
[----:B------:R-:W2:Y:S02]  /*2010*/  LDC R0, c[0x0][0x28c] ;  /* 0x0000a300ff007b82 */ /* 0x000ea40000000800 */
[----:B--2---:R-:W-:-:S13]  /*2020*/  ISETP.GE.AND P1, PT, R0, 0x1, PT ;  /* 0x000000010000780c */ /* 0x004fda0003f26270 */
[----:B------:R-:W-:Y:S05]  /*2030*/  @!P1 BRA `(.L_x_30) ;  /* 0x0000000000409947 */ /* 0x000fea0003800000 */
[----:B------:R-:W-:Y:S05]  /*2040*/  @!P0 BRA `(.L_x_31) ;  /* 0x0000000000048947 */ /* 0x000fea0003800000 */
[----:B------:R-:W-:Y:S01]  /*2050*/  BPT.TRAP 0x1 ;  /* 0x000000040000795c */ /* 0x000fe20000300000 */
.L_x_31:
[----:B------:R-:W-:Y:S01]  /*2060*/  ISETP.NE.AND P0, PT, R156, RZ, PT ;  /* 0x000000ff9c00720c */ /* 0x000fe20003f05270 */
[----:B------:R-:W-:-:S12]  /*2070*/  UISETP.LT.AND UP1, UPT, UR40, 0x1, UPT ;  /* 0x000000012800788c */ /* 0x000fd8000bf21270 */
[----:B------:R-:W-:-:S05]  /*2080*/  VOTEU.ANY UP0, P0 ;  /* 0x00000000003f7886 */ /* 0x000fca0000000100 */
[----:B------:R-:W-:-:S04]  /*2090*/  @UP0 USEL UR4, UR40, 0x1, UP1 ;  /* 0x0000000128040887 */ /* 0x000fc80008800000 */
[----:B------:R-:W-:-:S06]  /*20a0*/  @UP0 UIADD3 UR4, UR39, UR40, -UR4 ;  /* 0x0000002827040290 */ /* 0x000fcc000fffe804 */
[----:B------:R-:W-:-:S04]  /*20b0*/  IMAD.U32 R0, RZ, RZ, UR4 ;  /* 0x00000004ff007e24 */ /* 0x000fc8000f8e00ff */
[----:B------:R-:W-:-:S05]  /*20c0*/  @P0 IMAD.SHL.U32 R0, R0, 0x8, RZ ;  /* 0x0000000800000824 */ /* 0x000fca00078e00ff */
[----:B------:R-:W-:-:S04]  /*20d0*/  @P0 LOP3.LUT R0, R0, 0x8, RZ, 0xc0, !PT ;  /* 0x0000000800000812 */ /* 0x000fc800078ec0ff */
[----:B------:R-:W-:-:S04]  /*20e0*/  @P0 IADD3 R3, R6, 0x10, R0 ;  /* 0x0000001006030810 */ /* 0x000fc80007ffe000 */
[----:B------:R-:W-:-:S04]  /*20f0*/  @P0 PRMT R3, R22, 0x654, R3 ;  /* 0x0000065416030816 */ /* 0x000fc80000000003 */
[----:B------:R2:W-:Y:S01]  /*2100*/  @P0 SYNCS.ARRIVE.TRANS64.RED.A1T0 RZ, [R3+URZ], RZ ;  /* 0x000000ff03ff09a7 */ /* 0x0005e2000810043f */
[----:B------:R-:W-:-:S13]  /*2110*/  ISETP.GT.U32.AND P0, PT, R19, 0x1, PT ;  /* 0x000000011300780c */ /* 0x000fda0003f04070 */
[----:B--2---:R-:W-:Y:S05]  /*2120*/  @P0 BRA `(.L_x_30) ;  /* 0x0000000000040947 */ /* 0x004fea0003800000 */
[----:B------:R-:W-:Y:S01]  /*2130*/  BPT.TRAP 0x1 ;  /* 0x000000040000795c */ /* 0x000fe20000300000 */
.L_x_30:
[----:B------:R-:W2:Y:S01]  /*2140*/  LDC R7, c[0x0][0x288] ;  /* 0x0000a200ff077b82 */ /* 0x000ea20000000800 */
[--C-:B------:R-:W-:Y:S01]  /*2150*/  SHF.R.U32.HI R0, RZ, 0x2, R18.reuse ;  /* 0x00000002ff007819 */ /* 0x100fe20000011612 */
[----:B------:R-:W-:Y:S01]  /*2160*/  UIADD3 UR39, UR40, UR39, URZ ;  /* 0x0000002728277290 */ /* 0x000fe2000fffe03f */
[----:B01----:R-:W-:Y:S01]  /*2170*/  LOP3.LUT R4, R18, 0x60, RZ, 0xc0, !PT ;  /* 0x0000006012047812 */ /* 0x003fe200078ec0ff */
[----:B------:R-:W-:Y:S01]  /*2180*/  ULDC UR8, c[0x0][0x284] ;  /* 0x0000a10000087ab9 */ /* 0x000fe20000000800 */
[----:B------:R-:W-:Y:S01]  /*2190*/  SHF.R.U32.HI R5, RZ, 0x7, R18 ;  /* 0x00000007ff057819 */ /* 0x000fe20000011612 */
[----:B------:R-:W-:Y:S01]  /*21a0*/  USHF.R.U32.HI UR4, URZ, 0x1, UR39 ;  /* 0x000000013f047899 */ /* 0x000fe20008011627 */
[----:B------:R-:W-:Y:S01]  /*21b0*/  LOP3.LUT R3, R0, 0x7, RZ, 0xc0, !PT ;  /* 0x0000000700037812 */ /* 0x000fe200078ec0ff */
[----:B------:R-:W-:Y:S01]  /*21c0*/  UISETP.GT.U32.AND UP1, UPT, UR39, 0x1, UPT ;  /* 0x000000012700788c */ /* 0x000fe2000bf24070 */
[----:B------:R-:W-:Y:S01]  /*21d0*/  SHF.R.U32.HI R10, RZ, 0x1, R4 ;  /* 0x00000001ff0a7819 */ /* 0x000fe20000011604 */
[----:B------:R-:W-:Y:S01]  /*21e0*/  IMAD.SHL.U32 R4, R18, 0x2, RZ ;  /* 0x0000000212047824 */ /* 0x000fe200078e00ff */
[----:B------:R-:W-:Y:S01]  /*21f0*/  LOP3.LUT R0, R5, 0x1, RZ, 0xc0, !PT ;  /* 0x0000000105007812 */ /* 0x000fe200078ec0ff */
[----:B------:R-:W-:Y:S01]  /*2200*/  ULOP3.LUT UR4, UR4, 0x1, URZ, 0xc0, !UPT ;  /* 0x0000000104047892 */ /* 0x000fe2000f8ec03f */
[----:B------:R-:W-:Y:S01]  /*2210*/  IADD3 R5, RZ, -R10, -R3 ;  /* 0x8000000aff057210 */ /* 0x000fe20007ffe803 */
[----:B------:R-:W-:Y:S01]  /*2220*/  ULDC.64 UR6, c[0x0][0x5d0] ;  /* 0x0001740000067ab9 */ /* 0x000fe20000000a00 */
[----:B------:R-:W-:Y:S01]  /*2230*/  LOP3.LUT R9, R4, 0x6, RZ, 0xc0, !PT ;  /* 0x0000000604097812 */ /* 0x000fe200078ec0ff */
[C---:B------:R-:W-:Y:S01]  /*2240*/  IMAD.SHL.U32 R6, R0.reuse, 0x40, RZ ;  /* 0x0000004000067824 */ /* 0x040fe200078e00ff */
[----:B------:R-:W-:Y:S01]  /*2250*/  UISETP.NE.U32.AND UP0, UPT, UR4, 0x1, UPT ;  /* 0x000000010400788c */ /* 0x000fe2000bf05070 */
[----:B------:R-:W-:Y:S01]  /*2260*/  IMAD R11, R0, -0x40, R5 ;  /* 0xffffffc0000b7824 */ /* 0x000fe200078e0205 */
[----:B------:R-:W-:Y:S01]  /*2270*/  LOP3.LUT R0, R18, 0x3, RZ, 0xc0, !PT ;  /* 0x0000000312007812 */ /* 0x000fe200078ec0ff */
[----:B------:R-:W-:Y:S01]  /*2280*/  UISETP.LT.U32.AND UP1, UPT, UR40, 0x2, UP1 ;  /* 0x000000022800788c */ /* 0x000fe20008f21070 */
[----:B------:R-:W-:Y:S01]  /*2290*/  PRMT R8, R9, 0x6540, R152 ;  /* 0x0000654009087816 */ /* 0x000fe20000000098 */
[----:B------:R-:W-:Y:S01]  /*22a0*/  IMAD.SHL.U32 R152, R152, 0x100, RZ ;  /* 0x0000010098987824 */ /* 0x000fe200078e00ff */
[----:B------:R-:W-:Y:S01]  /*22b0*/  SHF.R.S32.HI R21, RZ, 0x1f, R23 ;  /* 0x0000001fff157819 */ /* 0x000fe20000011417 */
[----:B--2---:R-:W-:Y:S01]  /*22c0*/  IMAD R13, R0, -0x2, R7 ;  /* 0xfffffffe000d7824 */ /* 0x004fe200078e0207 */
[----:B------:R-:W-:Y:S01]  /*22d0*/  UISETP.GT.U32.AND UP0, UPT, UR40, 0x1, !UP0 ;  /* 0x000000012800788c */ /* 0x000fe2000c704070 */
[----:B------:R-:W-:Y:S01]  /*22e0*/  IMAD.SHL.U32 R0, R153, 0x80, RZ ;  /* 0x0000008099007824 */ /* 0x000fe200078e00ff */
[----:B------:R-:W-:Y:S01]  /*22f0*/  ISETP.GE.AND P0, PT, R152, R7, PT ;  /* 0x000000079800720c */ /* 0x000fe20003f06270 */
[----:B------:R-:W-:Y:S01]  /*2300*/  IMAD R4, R21, UR6, RZ ;  /* 0x0000000615047c24 */ /* 0x000fe2000f8e02ff */
[----:B------:R-:W-:Y:S01]  /*2310*/  SHF.R.S32.HI R9, RZ, 0x1f, R8 ;  /* 0x0000001fff097819 */ /* 0x000fe20000011408 */
[----:B------:R-:W-:Y:S01]  /*2320*/  USEL UR5, URZ, 0x1, !UP1 ;  /* 0x000000013f057887 */ /* 0x000fe2000c800000 */
[----:B------:R-:W-:Y:S01]  /*2330*/  ISETP.GE.OR P0, PT, R0, UR8, P0 ;  /* 0x0000000800007c0c */ /* 0x000fe20008706670 */
[----:B------:R-:W-:Y:S01]  /*2340*/  USEL UR4, URZ, 0x1, !UP0 ;  /* 0x000000013f047887 */ /* 0x000fe2000c000000 */
[----:B------:R-:W-:Y:S01]  /*2350*/  LOP3.LUT R3, R6, 0x40, R3, 0xe2, !PT ;  /* 0x0000004006037812 */ /* 0x000fe200078ee203 */
[----:B------:R-:W-:Y:S01]  /*2360*/  IMAD.WIDE R6, R153, 0x80, RZ ;  /* 0x0000008099067825 */ /* 0x000fe200078e02ff */
[----:B------:R-:W-:Y:S01]  /*2370*/  ULOP3.LUT UR39, UR39, 0x1, URZ, 0xc0, !UPT ;  /* 0x0000000127277892 */ /* 0x000fe2000f8ec03f */
[----:B------:R-:W-:Y:S01]  /*2380*/  IADD3 R0, -R0, UR8, R11 ;  /* 0x0000000800007c10 */ /* 0x000fe2000fffe10b */
[----:B------:R-:W-:Y:S01]  /*2390*/  ULOP3.LUT UR38, UR4, UR38, UR5, 0x96, !UPT ;  /* 0x0000002604267292 */ /* 0x000fe2000f8e9605 */
[C---:B------:R-:W-:Y:S01]  /*23a0*/  IMAD R15, R23.reuse, UR7, R4 ;  /* 0x00000007170f7c24 */ /* 0x040fe2000f8e0204 */
[----:B------:R-:W-:Y:S01]  /*23b0*/  LOP3.LUT R169, R6, R3, R10, 0xfe, !PT ;  /* 0x0000000306a97212 */ /* 0x000fe200078efe0a */
[----:B------:R-:W-:-:S04]  /*23c0*/  IMAD.WIDE.U32 R4, R23, UR6, R8 ;  /* 0x0000000617047c25 */ /* 0x000fc8000f8e0008 */
[----:B------:R-:W-:Y:S02]  /*23d0*/  IMAD.IADD R5, R5, 0x1, R15 ;  /* 0x0000000105057824 */ /* 0x000fe400078e020f */
[----:B------:R-:W-:Y:S02]  /*23e0*/  IMAD.IADD R3, R13, 0x1, -R152 ;  /* 0x000000010d037824 */ /* 0x000fe400078e0a98 */
[----:B------:R-:W-:Y:S01]  /*23f0*/  IMAD.MOV.U32 R153, RZ, RZ, -0x1 ;  /* 0xffffffffff997424 */ /* 0x000fe200078e00ff */
[----:B------:R-:W-:Y:S06]  /*2400*/  @P0 BRA `(.L_x_32) ;  /* 0x0000006000d00947 */ /* 0x000fec0003800000 */
[----:B------:R-:W0:Y:S01]  /*2410*/  LDC.64 R10, c[0x0][0x5c8] ;  /* 0x00017200ff0a7b82 */ /* 0x000e220000000a00 */
[----:B-----5:R-:W-:Y:S01]  /*2420*/  FSETP.NEU.AND P0, PT, R155, RZ, PT ;  /* 0x000000ff9b00720b */ /* 0x020fe20003f0d000 */
[----:B------:R-:W-:Y:S01]  /*2430*/  BSSY B0, `(.L_x_32) ;  /* 0x0000631000007945 */ /* 0x000fe20003800000 */
[----:B------:R-:W-:-:S04]  /*2440*/  ISETP.GT.AND P1, PT, R3, RZ, PT ;  /* 0x000000ff0300720c */ /* 0x000fc80003f24270 */
[----:B------:R-:W-:Y:S01]  /*2450*/  ISETP.GT.AND P3, PT, R0, RZ, P1 ;  /* 0x000000ff0000720c */ /* 0x000fe20000f64270 */
[-C--:B0-----:R-:W-:Y:S02]  /*2460*/  IMAD R12, R7, R10.reuse, RZ ;  /* 0x0000000a070c7224 */ /* 0x081fe400078e02ff */
[----:B------:R-:W-:-:S04]  /*2470*/  IMAD.WIDE.U32 R162, R169, R10, R4 ;  /* 0x0000000aa9a27225 */ /* 0x000fc800078e0004 */
[----:B------:R-:W-:-:S04]  /*2480*/  IMAD R5, R169, R11, R12 ;  /* 0x0000000ba9057224 */ /* 0x000fc800078e020c */
[----:B------:R-:W-:Y:S01]  /*2490*/  IMAD.IADD R171, R163, 0x1, R5 ;  /* 0x00000001a3ab7824 */ /* 0x000fe200078e0205 */
[----:B------:R-:W-:Y:S06]  /*24a0*/  @!P0 BRA `(.L_x_33) ;  /* 0x00000044008c8947 */ /* 0x000fec0003800000 */
[----:B------:R-:W0:Y:S01]  /*24b0*/  LDC.64 R14, c[0x0][0x5b8] ;  /* 0x00016e00ff0e7b82 */ /* 0x000e220000000a00 */
[----:B------:R-:W-:-:S07]  /*24c0*/  ULDC.64 UR4, c[0x0][0x5c0] ;  /* 0x0001700000047ab9 */ /* 0x000fce0000000a00 */
[----:B------:R-:W1:Y:S08]  /*24d0*/  LDC.64 R166, c[0x0][0x5b0] ;  /* 0x00016c00ffa67b82 */ /* 0x000e700000000a00 */
[----:B------:R-:W2:Y:S01]  /*24e0*/  LDC.64 R12, c[0x0][0x5a8] ;  /* 0x00016a00ff0c7b82 */ /* 0x000ea20000000a00 */
[-C--:B0-----:R-:W-:Y:S02]  /*24f0*/  IMAD R4, R21, R14.reuse, RZ ;  /* 0x0000000e15047224 */ /* 0x081fe400078e02ff */
[----:B------:R-:W-:-:S04]  /*2500*/  IMAD.WIDE.U32 R20, R23, R14, R8 ;  /* 0x0000000e17147225 */ /* 0x000fc800078e0008 */
[----:B------:R-:W-:Y:S02]  /*2510*/  IMAD R163, R23, R15, R4 ;  /* 0x0000000f17a37224 */ /* 0x000fe400078e0204 */
[-C--:B-1----:R-:W-:Y:S02]  /*2520*/  IMAD R6, R7, R166.reuse, RZ ;  /* 0x000000a607067224 */ /* 0x082fe400078e02ff */
[----:B------:R-:W-:Y:S02]  /*2530*/  IMAD.IADD R21, R21, 0x1, R163 ;  /* 0x0000000115157824 */ /* 0x000fe400078e02a3 */
[C---:B------:R-:W-:Y:S02]  /*2540*/  IMAD R165, R169.reuse, R167, R6 ;  /* 0x000000a7a9a57224 */ /* 0x040fe400078e0206 */
[----:B------:R-:W-:-:S04]  /*2550*/  IMAD.WIDE.U32 R4, R169, R166, R20 ;  /* 0x000000a6a9047225 */ /* 0x000fc800078e0014 */
[----:B------:R-:W-:Y:S01]  /*2560*/  IMAD.IADD R5, R5, 0x1, R165 ;  /* 0x0000000105057824 */ /* 0x000fe200078e02a5 */
[----:B--2---:R-:W-:-:S04]  /*2570*/  LEA R6, P0, R4, R12, 0x2 ;  /* 0x0000000c04067211 */ /* 0x004fc800078010ff */
[----:B------:R-:W-:-:S05]  /*2580*/  LEA.HI.X R7, R4, R13, R5, 0x2, P0 ;  /* 0x0000000d04077211 */ /* 0x000fca00000f1405 */
[----:B------:R0:W2:Y:S01]  /*2590*/  @P3 LDG.E.LTC128B R152, desc[UR36][R6.64] ;  /* 0x0000002406983981 */ /* 0x0000a2000c1e1920 */
[----:B------:R-:W-:Y:S01]  /*25a0*/  IMAD.WIDE.U32 R4, R169, R166, R8 ;  /* 0x000000a6a9047225 */ /* 0x000fe200078e0008 */
[----:B------:R-:W-:Y:S01]  /*25b0*/  SHF.L.U64.HI R161, R166, 0x3, R167 ;  /* 0x00000003a6a17819 */ /* 0x000fe200000102a7 */
[----:B------:R-:W-:Y:S01]  /*25c0*/  BSSY B1, `(.L_x_34) ;  /* 0x0000016000017945 */ /* 0x000fe20003800000 */
[----:B------:R-:W-:Y:S01]  /*25d0*/  ISETP.GT.AND P1, PT, R0, 0x8, P1 ;  /* 0x000000080000780c */ /* 0x000fe20000f24270 */
[----:B------:R-:W-:Y:S02]  /*25e0*/  IMAD.IADD R5, R165, 0x1, R5 ;  /* 0x00000001a5057824 */ /* 0x000fe400078e0205 */
[----:B------:R-:W-:Y:S02]  /*25f0*/  IMAD.SHL.U32 R160, R166, 0x8, RZ ;  /* 0x00000008a6a07824 */ /* 0x000fe400078e00ff */
[----:B------:R-:W-:Y:S01]  /*2600*/  IMAD.WIDE.U32 R158, R23, R14, R4 ;  /* 0x0000000e179e7225 */ /* 0x000fe200078e0004 */
[----:B------:R-:W-:-:S03]  /*2610*/  LEA R4, P0, R162, UR4, 0x2 ;  /* 0x00000004a2047c11 */ /* 0x000fc6000f8010ff */
[----:B0-----:R-:W-:Y:S01]  /*2620*/  IMAD.IADD R7, R163, 0x1, R159 ;  /* 0x00000001a3077824 */ /* 0x001fe200078e029f */
[----:B------:R-:W-:Y:S01]  /*2630*/  LEA R6, P2, R158, R12, 0x2 ;  /* 0x0000000c9e067211 */ /* 0x000fe200078410ff */
[----:B------:R-:W-:Y:S01]  /*2640*/  IMAD.WIDE.U32 R160, R169, R166, R160 ;  /* 0x000000a6a9a07225 */ /* 0x000fe200078e00a0 */
[----:B------:R-:W-:Y:S02]  /*2650*/  LEA.HI.X R5, R162, UR5, R171, 0x2, P0 ;  /* 0x00000005a2057c11 */ /* 0x000fe400080f14ab */
[----:B------:R-:W-:Y:S01]  /*2660*/  LEA.HI.X R7, R158, R13, R7, 0x2, P2 ;  /* 0x0000000d9e077211 */ /* 0x000fe200010f1407 */
[----:B------:R-:W-:Y:S01]  /*2670*/  IMAD.IADD R165, R165, 0x1, R161 ;  /* 0x00000001a5a57824 */ /* 0x000fe200078e02a1 */
[----:B------:R-:W-:-:S04]  /*2680*/  ISETP.GT.AND P2, PT, R3, 0x1, PT ;  /* 0x000000010300780c */ /* 0x000fc80003f44270 */
[----:B------:R-:W-:Y:S01]  /*2690*/  ISETP.GT.AND P4, PT, R0, RZ, P2 ;  /* 0x000000ff0000720c */ /* 0x000fe20001784270 */
[----:B--2---:R-:W-:-:S04]  /*26a0*/  FMUL R15, R152, R155 ;  /* 0x0000009b980f7220 */ /* 0x004fc80000400000 */
[----:B------:R-:W-:Y:S01]  /*26b0*/  FFMA R159, R24, R154, R15 ;  /* 0x0000009a189f7223 */ /* 0x000fe2000000000f */
[----:B------:R-:W-:-:S04]  /*26c0*/  IADD3 R15, P0, R20, R160, RZ ;  /* 0x000000a0140f7210 */ /* 0x000fc80007f1e0ff */
[----:B------:R0:W-:Y:S01]  /*26d0*/  @P3 STG.E desc[UR36][R4.64], R159 ;  /* 0x0000009f04003986 */ /* 0x0001e2000c101924 */
[----:B------:R-:W-:Y:S01]  /*26e0*/  LEA R20, P3, R15, R12, 0x2 ;  /* 0x0000000c0f147211 */ /* 0x000fe200078610ff */
[----:B------:R-:W-:Y:S01]  /*26f0*/  IMAD.X R158, R165, 0x1, R21, P0 ;  /* 0x00000001a59e7824 */ /* 0x000fe200000e0615 */
[----:B------:R-:W-:Y:S11]  /*2700*/  @!P4 BRA `(.L_x_35) ;  /* 0x000000000004c947 */ /* 0x000ff60003800000 */
[----:B------:R1:W5:Y:S02]  /*2710*/  LDG.E.LTC128B R152, desc[UR36][R6.64+0x4] ;  /* 0x0000042406987981 */ /* 0x000364000c1e1920 */
.L_x_35:
[----:B------:R-:W-:Y:S05]  /*2720*/  BSYNC B1 ;  /* 0x0000000000017941 */ /* 0x000fea0003800000 */
.L_x_34:
[----:B-----5:R-:W-:Y:S01]  /*2730*/  FMUL R24, R152, R155 ;  /* 0x0000009b98187220 */ /* 0x020fe20000400000 */
[----:B------:R-:W-:-:S03]  /*2740*/  LEA.HI.X R21, R15, R13, R158, 0x2, P3 ;  /* 0x0000000d0f157211 */ /* 0x000fc600018f149e */
[----:B------:R-:W-:-:S05]  /*2750*/  FFMA R25, R25, R154, R24 ;  /* 0x0000009a19197223 */ /* 0x000fca0000000018 */
[----:B------:R2:W-:Y:S04]  /*2760*/  @P4 STG.E desc[UR36][R4.64+0x4], R25 ;  /* 0x0000041904004986 */ /* 0x0005e8000c101924 */
[----:B------:R-:W3:Y:S01]  /*2770*/  @P1 LDG.E.LTC128B R152, desc[UR36][R20.64] ;  /* 0x0000002414981981 */ /* 0x000ee2000c1e1920 */
[----:B------:R-:W-:Y:S01]  /*2780*/  IADD3 R8, P0, R8, R160, RZ ;  /* 0x000000a008087210 */ /* 0x000fe20007f1e0ff */
[----:B------:R-:W-:Y:S01]  /*2790*/  BSSY B1, `(.L_x_36) ;  /* 0x0000010000017945 */ /* 0x000fe20003800000 */
[C---:B------:R-:W-:Y:S02]  /*27a0*/  SHF.L.U64.HI R11, R10.reuse, 0x5, R11 ;  /* 0x000000050a0b7819 */ /* 0x040fe4000001020b */
[----:B------:R-:W-:Y:S01]  /*27b0*/  LEA R10, P3, R10, R4, 0x5 ;  /* 0x000000040a0a7211 */ /* 0x000fe200078628ff */
[----:B------:R-:W-:Y:S01]  /*27c0*/  IMAD.X R9, R9, 0x1, R165, P0 ;  /* 0x0000000109097824 */ /* 0x000fe200000e06a5 */
[----:B------:R-:W-:-:S02]  /*27d0*/  ISETP.GT.AND P2, PT, R0, 0x8, P2 ;  /* 0x000000080000780c */ /* 0x000fc40001744270 */
[----:B------:R-:W-:Y:S01]  /*27e0*/  ISETP.GT.AND P0, PT, R3, 0x8, PT ;  /* 0x000000080300780c */ /* 0x000fe20003f04270 */
[----:B------:R-:W-:-:S04]  /*27f0*/  IMAD.WIDE.U32 R14, R23, R14, R8 ;  /* 0x0000000e170e7225 */ /* 0x000fc800078e0008 */
[----:B------:R-:W-:Y:S01]  /*2800*/  IMAD.X R11, R11, 0x1, R5, P3 ;  /* 0x000000010b0b7824 */ /* 0x000fe200018e0605 */
[----:B------:R-:W-:Y:S01]  /*2810*/  LEA R8, P4, R14, R12, 0x2 ;  /* 0x0000000c0e087211 */ /* 0x000fe200078810ff */
[----:B------:R-:W-:Y:S02]  /*2820*/  IMAD.IADD R15, R163, 0x1, R15 ;  /* 0x00000001a30f7824 */ /* 0x000fe400078e020f */
[----:B---3--:R-:W-:-:S04]  /*2830*/  FMUL R9, R152, R155 ;  /* 0x0000009b98097220 */ /* 0x008fc80000400000 */
[----:B------:R-:W-:Y:S01]  /*2840*/  FFMA R21, R26, R154, R9 ;  /* 0x0000009a1a157223 */ /* 0x000fe20000000009 */
[----:B------:R-:W-:-:S04]  /*2850*/  LEA.HI.X R9, R14, R13, R15, 0x2, P4 ;  /* 0x0000000d0e097211 */ /* 0x000fc800020f140f */
[----:B------:R2:W-:Y:S01]  /*2860*/  @P1 STG.E desc[UR36][R10.64], R21 ;  /* 0x000000150a001986 */ /* 0x0005e2000c101924 */
[----:B------:R-:W-:Y:S05]  /*2870*/  @!P2 BRA `(.L_x_37) ;  /* 0x000000000004a947 */ /* 0x000fea0003800000 */
[----:B------:R3:W5:Y:S02]  /*2880*/  LDG.E.LTC128B R152, desc[UR36][R8.64+0x4] ;  /* 0x0000042408987981 */ /* 0x000764000c1e1920 */
.L_x_37:
[----:B------:R-:W-:Y:S05]  /*2890*/  BSYNC B1 ;  /* 0x0000000000017941 */ /* 0x000fea0003800000 */
.L_x_36:
[----:B-----5:R-:W-:Y:S01]  /*28a0*/  FMUL R12, R152, R155 ;  /* 0x0000009b980c7220 */ /* 0x020fe20000400000 */
[----:B------:R-:W-:Y:S01]  /*28b0*/  ISETP.GT.AND P3, PT, R0, RZ, P0 ;  /* 0x000000ff0000720c */ /* 0x000fe20000764270 */
[----:B------:R-:W-:Y:S01]  /*28c0*/  BSSY B1, `(.L_x_38) ;  /* 0x0000006000017945 */ /* 0x000fe20003800000 */
[----:B------:R-:W-:Y:S01]  /*28d0*/  ISETP.GT.AND P1, PT, R3, 0x9, PT ;  /* 0x000000090300780c */ /* 0x000fe20003f24270 */
[----:B------:R-:W-:-:S05]  /*28e0*/  FFMA R27, R27, R154, R12 ;  /* 0x0000009a1b1b7223 */ /* 0x000fca000000000c */
[----:B------:R4:W-:Y:S05]  /*28f0*/  @P2 STG.E desc[UR36][R10.64+0x4], R27 ;  /* 0x0000041b0a002986 */ /* 0x0009ea000c101924 */
[----:B------:R-:W-:Y:S05]  /*2900*/  @!P3 BRA `(.L_x_39) ;  /* 0x000000000004b947 */ /* 0x000fea0003800000 */
[----:B------:R0:W5:Y:S02]  /*2910*/  LDG.E.LTC128B R152, desc[UR36][R6.64+0x20] ;  /* 0x0000202406987981 */ /* 0x000164000c1e1920 */
.L_x_39:
[----:B------:R-:W-:Y:S05]  /*2920*/  BSYNC B1 ;  /* 0x0000000000017941 */ /* 0x000fea0003800000 */
.L_x_38:
[----:B-----5:R-:W-:Y:S01]  /*2930*/  FMUL R13, R152, R155 ;  /* 0x0000009b980d7220 */ /* 0x020fe20000400000 */
[----:B------:R-:W-:Y:S01]  /*2940*/  ISETP.GT.AND P2, PT, R0, RZ, P1 ;  /* 0x000000ff0000720c */ /* 0x000fe20000f44270 */
[----:B------:R-:W-:Y:S02]  /*2950*/  BSSY B1, `(.L_x_40) ;  /* 0x0000005000017945 */ /* 0x000fe40003800000 */
[----:B------:R-:W-:-:S05]  /*2960*/  FFMA R13, R28, R154, R13 ;  /* 0x0000009a1c0d7223 */ /* 0x000fca000000000d */
[----:B------:R0:W-:Y:S05]  /*2970*/  @P3 STG.E desc[UR36][R4.64+0x20], R13 ;  /* 0x0000200d04003986 */ /* 0x0001ea000c101924 */
[----:B------:R-:W-:Y:S05]  /*2980*/  @!P2 BRA `(.L_x_41) ;  /* 0x000000000004a947 */ /* 0x000fea0003800000 */
[----:B------:R0:W5:Y:S02]  /*2990*/  LDG.E.LTC128B R152, desc[UR36][R6.64+0x24] ;  /* 0x0000242406987981 */ /* 0x000164000c1e1920 */
.L_x_41:
[----:B------:R-:W-:Y:S05]  /*29a0*/  BSYNC B1 ;  /* 0x0000000000017941 */ /* 0x000fea0003800000 */
.L_x_40:
[----:B-----5:R-:W-:Y:S01]  /*29b0*/  FMUL R12, R152, R155 ;  /* 0x0000009b980c7220 */ /* 0x020fe20000400000 */
[----:B------:R-:W-:Y:S01]  /*29c0*/  ISETP.GT.AND P0, PT, R0, 0x8, P0 ;  /* 0x000000080000780c */ /* 0x000fe20000704270 */
[----:B------:R-:W-:Y:S02]  /*29d0*/  BSSY B1, `(.L_x_42) ;  /* 0x0000005000017945 */ /* 0x000fe40003800000 */
[----:B------:R-:W-:-:S05]  /*29e0*/  FFMA R29, R29, R154, R12 ;  /* 0x0000009a1d1d7223 */ /* 0x000fca000000000c */
[----:B------:R0:W-:Y:S05]  /*29f0*/  @P2 STG.E desc[UR36][R4.64+0x24], R29 ;  /* 0x0000241d04002986 */ /* 0x0001ea000c101924 */
[----:B------:R-:W-:Y:S05]  /*2a00*/  @!P0 BRA `(.L_x_43) ;  /* 0x0000000000048947 */ /* 0x000fea0003800000 */
[----:B------:R0:W5:Y:S02]  /*2a10*/  LDG.E.LTC128B R152, desc[UR36][R8.64+0x20] ;  /* 0x0000202408987981 */ /* 0x000164000c1e1920 */
.L_x_43:
[----:B------:R-:W-:Y:S05]  /*2a20*/  BSYNC B1 ;  /* 0x0000000000017941 */ /* 0x000fea0003800000 */
.L_x_42:
[----:B0----5:R-:W-:Y:S01]  /*2a30*/  FMUL R13, R152, R155 ;  /* 0x0000009b980d7220 */ /* 0x021fe20000400000 */
[----:B------:R-:W-:Y:S01]  /*2a40*/  ISETP.GT.AND P2, PT, R0, 0x8, P1 ;  /* 0x000000080000780c */ /* 0x000fe20000f44270 */
[----:B------:R-:W-:Y:S01]  /*2a50*/  BSSY B1, `(.L_x_44) ;  /* 0x0000006000017945 */ /* 0x000fe20003800000 */
[----:B------:R-:W-:Y:S01]  /*2a60*/  ISETP.GT.AND P1, PT, R3, 0x10, PT ;  /* 0x000000100300780c */ /* 0x000fe20003f24270 */
[----:B------:R-:W-:-:S05]  /*2a70*/  FFMA R13, R30, R154, R13 ;  /* 0x0000009a1e0d7223 */ /* 0x000fca000000000d */
[----:B------:R0:W-:Y:S05]  /*2a80*/  @P0 STG.E desc[UR36][R10.64+0x20], R13 ;  /* 0x0000200d0a000986 */ /* 0x0001ea000c101924 */
[----:B------:R-:W-:Y:S05]  /*2a90*/  @!P2 BRA `(.L_x_45) ;  /* 0x000000000004a947 */ /* 0x000fea0003800000 */
[----:B------:R0:W5:Y:S02]  /*2aa0*/  LDG.E.LTC128B R152, desc[UR36][R8.64+0x24] ;  /* 0x0000242408987981 */ /* 0x000164000c1e1920 */
.L_x_45:
[----:B------:R-:W-:Y:S05]  /*2ab0*/  BSYNC B1 ;  /* 0x0000000000017941 */ /* 0x000fea0003800000 */
.L_x_44:
        /* <DEDUP_REMOVED lines=8> */
.L_x_47:
[----:B------:R-:W-:Y:S05]  /*2b40*/  BSYNC B1 ;  /* 0x0000000000017941 */ /* 0x000fea0003800000 */
.L_x_46:
[----:B0----5:R-:W-:Y:S01]  /*2b50*/  FMUL R13, R152, R155 ;  /* 0x0000009b980d7220 */ /* 0x021fe20000400000 */
[----:B------:R-:W-:Y:S01]  /*2b60*/  ISETP.GT.AND P4, PT, R0, RZ, P0 ;  /* 0x000000ff0000720c */ /* 0x000fe20000784270 */
[----:B------:R-:W-:Y:S02]  /*2b70*/  BSSY B1, `(.L_x_48) ;  /* 0x0000005000017945 */ /* 0x000fe40003800000 */
[----:B------:R-:W-:-:S05]  /*2b80*/  FFMA R13, R32, R154, R13 ;  /* 0x0000009a200d7223 */ /* 0x000fca000000000d */
[----:B------:R0:W-:Y:S05]  /*2b90*/  @P3 STG.E desc[UR36][R4.64+0x40], R13 ;  /* 0x0000400d04003986 */ /* 0x0001ea000c101924 */
[----:B------:R-:W-:Y:S05]  /*2ba0*/  @!P4 BRA `(.L_x_49) ;  /* 0x000000000004c947 */ /* 0x000fea0003800000 */
[----:B------:R0:W5:Y:S02]  /*2bb0*/  LDG.E.LTC128B R152, desc[UR36][R6.64+0x44] ;  /* 0x0000442406987981 */ /* 0x000164000c1e1920 */
.L_x_49:
[----:B------:R-:W-:Y:S05]  /*2bc0*/  BSYNC B1 ;  /* 0x0000000000017941 */ /* 0x000fea0003800000 */
.L_x_48:
[----:B-----5:R-:W-:Y:S01]  /*2bd0*/  FMUL R12, R152, R155 ;  /* 0x0000009b980c7220 */ /* 0x020fe20000400000 */
[----:B------:R-:W-:Y:S01]  /*2be0*/  ISETP.GT.AND P2, PT, R0, 0x8, P1 ;  /* 0x000000080000780c */ /* 0x000fe20000f44270 */
[----:B------:R-:W-:Y:S02]  /*2bf0*/  BSSY B1, `(.L_x_50) ;  /* 0x0000005000017945 */ /* 0x000fe40003800000 */
[----:B------:R-:W-:-:S05]  /*2c00*/  FFMA R33, R33, R154, R12 ;  /* 0x0000009a21217223 */ /* 0x000fca000000000c */
[----:B------:R0:W-:Y:S05]  /*2c10*/  @P4 STG.E desc[UR36][R4.64+0x44], R33 ;  /* 0x0000442104004986 */ /* 0x0001ea000c101924 */
[----:B------:R-:W-:Y:S05]  /*2c20*/  @!P2 BRA `(.L_x_51) ;  /* 0x000000000004a947 */ /* 0x000fea0003800000 */
[----:B------:R0:W5:Y:S02]  /*2c30*/  LDG.E.LTC128B R152, desc[UR36][R8.64+0x40] ;  /* 0x0000402408987981 */ /* 0x000164000c1e1920 */
.L_x_51:
[----:B------:R-:W-:Y:S05]  /*2c40*/  BSYNC B1 ;  /* 0x0000000000017941 */ /* 0x000fea0003800000 */
.L_x_50:
        /* <DEDUP_REMOVED lines=8> */
.L_x_53:
[----:B------:R-:W-:Y:S05]  /*2cd0*/  BSYNC B1 ;  /* 0x0000000000017941 */ /* 0x000fea0003800000 */
.L_x_52:
        /* <DEDUP_REMOVED lines=8> */
.L_x_55:
[----:B------:R-:W-:Y:S05]  /*2d60*/  BSYNC B1 ;  /* 0x0000000000017941 */ /* 0x000fea0003800000 */
.L_x_54:
[----:B0----5:R-:W-:Y:S01]  /*2d70*/  FMUL R13, R152, R155 ;  /* 0x0000009b980d7220 */ /* 0x021fe20000400000 */
[----:B------:R-:W-:Y:S01]  /*2d80*/  ISETP.GT.AND P3, PT, R0, RZ, P0 ;  /* 0x000000ff0000720c */ /* 0x000fe20000764270 */
[----:B------:R-:W-:Y:S02]  /*2d90*/  BSSY B1, `(.L_x_56) ;  /* 0x0000005000017945 */ /* 0x000fe40003800000 */
[----:B------:R-:W-:-:S05]  /*2da0*/  FFMA R13, R36, R154, R13 ;  /* 0x0000009a240d7223 */ /* 0x000fca000000000d */
[----:B------:R0:W-:Y:S05]  /*2db0*/  @P2 STG.E desc[UR36][R4.64+0x60], R13 ;  /* 0x0000600d04002986 */ /* 0x0001ea000c101924 */
[----:B------:R-:W-:Y:S05]  /*2dc0*/  @!P3 BRA `(.L_x_57) ;  /* 0x000000000004b947 */ /* 0x000fea0003800000 */
[----:B------:R0:W5:Y:S02]  /*2dd0*/  LDG.E.LTC128B R152, desc[UR36][R6.64+0x64] ;  /* 0x0000642406987981 */ /* 0x000164000c1e1920 */
.L_x_57:
[----:B------:R-:W-:Y:S05]  /*2de0*/  BSYNC B1 ;  /* 0x0000000000017941 */ /* 0x000fea0003800000 */
.L_x_56:
[----:B-----5:R-:W-:Y:S01]  /*2df0*/  FMUL R12, R152, R155 ;  /* 0x0000009b980c7220 */ /* 0x020fe20000400000 */
[----:B------:R-:W-:Y:S01]  /*2e00*/  ISETP.GT.AND P2, PT, R0, 0x8, P1 ;  /* 0x000000080000780c */ /* 0x000fe20000f44270 */
[----:B------:R-:W-:Y:S02]  /*2e10*/  BSSY B1, `(.L_x_58) ;  /* 0x0000005000017945 */ /* 0x000fe40003800000 */
[----:B------:R-:W-:-:S05]  /*2e20*/  FFMA R37, R37, R154, R12 ;  /* 0x0000009a25257223 */ /* 0x000fca000000000c */
[----:B------:R0:W-:Y:S05]  /*2e30*/  @P3 STG.E desc[UR36][R4.64+0x64], R37 ;  /* 0x0000642504003986 */ /* 0x0001ea000c101924 */
[----:B------:R-:W-:Y:S05]  /*2e40*/  @!P2 BRA `(.L_x_59) ;  /* 0x000000000004a947 */ /* 0x000fea0003800000 */
[----:B------:R0:W5:Y:S02]  /*2e50*/  LDG.E.LTC128B R152, desc[UR36][R8.64+0x60] ;  /* 0x0000602408987981 */ /* 0x000164000c1e1920 */
.L_x_59:
[----:B------:R-:W-:Y:S05]  /*2e60*/  BSYNC B1 ;  /* 0x0000000000017941 */ /* 0x000fea0003800000 */
.L_x_58:
        /* <DEDUP_REMOVED lines=8> */
.L_x_61:
[----:B------:R-:W-:Y:S05]  /*2ef0*/  BSYNC B1 ;  /* 0x0000000000017941 */ /* 0x000fea0003800000 */
.L_x_60:
        /* <DEDUP_REMOVED lines=8> */
.L_x_63:
[----:B------:R-:W-:Y:S05]  /*2f80*/  BSYNC B1 ;  /* 0x0000000000017941 */ /* 0x000fea0003800000 */
.L_x_62:
[----:B0----5:R-:W-:Y:S01]  /*2f90*/  FMUL R13, R152, R155 ;  /* 0x0000009b980d7220 */ /* 0x021fe20000400000 */
[----:B------:R-:W-:Y:S01]  /*2fa0*/  ISETP.GT.AND P3, PT, R0, RZ, P0 ;  /* 0x000000ff0000720c */ /* 0x000fe20000764270 */
[----:B------:R-:W-:Y:S02]  /*2fb0*/  BSSY B1, `(.L_x_64) ;  /* 0x0000005000017945 */ /* 0x000fe40003800000 */
[----:B------:R-:W-:-:S05]  /*2fc0*/  FFMA R13, R40, R154, R13 ;  /* 0x0000009a280d7223 */ /* 0x000fca000000000d */
[----:B------:R0:W-:Y:S05]  /*2fd0*/  @P2 STG.E desc[UR36][R4.64+0x80], R13 ;  /* 0x0000800d04002986 */ /* 0x0001ea000c101924 */
[----:B------:R-:W-:Y:S05]  /*2fe0*/  @!P3 BRA `(.L_x_65) ;  /* 0x000000000004b947 */ /* 0x000fea0003800000 */
[----:B------:R0:W5:Y:S02]  /*2ff0*/  LDG.E.LTC128B R152, desc[UR36][R6.64+0x84] ;  /* 0x0000842406987981 */ /* 0x000164000c1e1920 */
.L_x_65:
[----:B------:R-:W-:Y:S05]  /*3000*/  BSYNC B1 ;  /* 0x0000000000017941 */ /* 0x000fea0003800000 */
.L_x_64:
[----:B-----5:R-:W-:Y:S01]  /*3010*/  FMUL R12, R152, R155 ;  /* 0x0000009b980c7220 */ /* 0x020fe20000400000 */
[----:B------:R-:W-:Y:S01]  /*3020*/  ISETP.GT.AND P2, PT, R0, 0x8, P1 ;  /* 0x000000080000780c */ /* 0x000fe20000f44270 */
[----:B------:R-:W-:Y:S02]  /*3030*/  BSSY B1, `(.L_x_66) ;  /* 0x0000005000017945 */ /* 0x000fe40003800000 */
[----:B------:R-:W-:-:S05]  /*3040*/  FFMA R41, R41, R154, R12 ;  /* 0x0000009a29297223 */ /* 0x000fca000000000c */
[----:B------:R0:W-:Y:S05]  /*3050*/  @P3 STG.E desc[UR36][R4.64+0x84], R41 ;  /* 0x0000842904003986 */ /* 0x0001ea000c101924 */
[----:B------:R-:W-:Y:S05]  /*3060*/  @!P2 BRA `(.L_x_67) ;  /* 0x000000000004a947 */ /* 0x000fea0003800000 */
[----:B------:R0:W5:Y:S02]  /*3070*/  LDG.E.LTC128B R152, desc[UR36][R8.64+0x80] ;  /* 0x0000802408987981 */ /* 0x000164000c1e1920 */
.L_x_67:
[----:B------:R-:W-:Y:S05]  /*3080*/  BSYNC B1 ;  /* 0x0000000000017941 */ /* 0x000fea0003800000 */
.L_x_66:
        /* <DEDUP_REMOVED lines=8> */
.L_x_69:
[----:B------:R-:W-:Y:S05]  /*3110*/  BSYNC B1 ;  /* 0x0000000000017941 */ /* 0x000fea0003800000 */
.L_x_68:
        /* <DEDUP_REMOVED lines=8> */
.L_x_71:
[----:B------:R-:W-:Y:S05]  /*31a0*/  BSYNC B1 ;  /* 0x0000000000017941 */ /* 0x000fea0003800000 */
.L_x_70:
[----:B0----5:R-:W-:Y:S01]  /*31b0*/  FMUL R13, R152, R155 ;  /* 0x0000009b980d7220 */ /* 0x021fe20000400000 */
[----:B------:R-:W-:Y:S01]  /*31c0*/  ISETP.GT.AND P3, PT, R0, RZ, P0 ;  /* 0x000000ff0000720c */ /* 0x000fe20000764270 */
[----:B------:R-:W-:Y:S02]  /*31d0*/  BSSY B1, `(.L_x_72) ;  /* 0x0000005000017945 */ /* 0x000fe40003800000 */
[----:B------:R-:W-:-:S05]  /*31e0*/  FFMA R13, R44, R154, R13 ;  /* 0x0000009a2c0d7223 */ /* 0x000fca000000000d */
[----:B------:R0:W-:Y:S05]  /*31f0*/  @P2 STG.E desc[UR36][R4.64+0xa0], R13 ;  /* 0x0000a00d04002986 */ /* 0x0001ea000c101924 */
[----:B------:R-:W-:Y:S05]  /*3200*/  @!P3 BRA `(.L_x_73) ;  /* 0x000000000004b947 */ /* 0x000fea0003800000 */
[----:B------:R0:W5:Y:S02]  /*3210*/  LDG.E.LTC128B R152, desc[UR36][R6.64+0xa4] ;  /* 0x0000a42406987981 */ /* 0x000164000c1e1920 */
.L_x_73:
[----:B------:R-:W-:Y:S05]  /*3220*/  BSYNC B1 ;  /* 0x0000000000017941 */ /* 0x000fea0003800000 */
.L_x_72:
[----:B-----5:R-:W-:Y:S01]  /*3230*/  FMUL R12, R152, R155 ;  /* 0x0000009b980c7220 */ /* 0x020fe20000400000 */
[----:B------:R-:W-:Y:S01]  /*3240*/  ISETP.GT.AND P2, PT, R0, 0x8, P1 ;  /* 0x000000080000780c */ /* 0x000fe20000f44270 */
[----:B------:R-:W-:Y:S02]  /*3250*/  BSSY B1, `(.L_x_74) ;  /* 0x0000005000017945 */ /* 0x000fe40003800000 */
[----:B------:R-:W-:-:S05]  /*3260*/  FFMA R45, R45, R154, R12 ;  /* 0x0000009a2d2d7223 */ /* 0x000fca000000000c */
[----:B------:R0:W-:Y:S05]  /*3270*/  @P3 STG.E desc[UR36][R4.64+0xa4], R45 ;  /* 0x0000a42d04003986 */ /* 0x0001ea000c101924 */
[----:B------:R-:W-:Y:S05]  /*3280*/  @!P2 BRA `(.L_x_75) ;  /* 0x000000000004a947 */ /* 0x000fea0003800000 */
[----:B------:R0:W5:Y:S02]  /*3290*/  LDG.E.LTC128B R152, desc[UR36][R8.64+0xa0] ;  /* 0x0000a02408987981 */ /* 0x000164000c1e1920 */
.L_x_75:
[----:B------:R-:W-:Y:S05]  /*32a0*/  BSYNC B1 ;  /* 0x0000000000017941 */ /* 0x000fea0003800000 */
.L_x_74:
        /* <DEDUP_REMOVED lines=8> */
.L_x_77:
[----:B------:R-:W-:Y:S05]  /*3330*/  BSYNC B1 ;  /* 0x0000000000017941 */ /* 0x000fea0003800000 */
.L_x_76:
        /* <DEDUP_REMOVED lines=8> */
.L_x_79:
[----:B------:R-:W-:Y:S05]  /*33c0*/  BSYNC B1 ;  /* 0x0000000000017941 */ /* 0x000fea0003800000 */
.L_x_78:
[----:B0----5:R-:W-:Y:S01]  /*33d0*/  FMUL R13, R152, R155 ;  /* 0x0000009b980d7220 */ /* 0x021fe20000400000 */
[----:B------:R-:W-:Y:S01]  /*33e0*/  ISETP.GT.AND P3, PT, R0, RZ, P0 ;  /* 0x000000ff0000720c */ /* 0x000fe20000764270 */
[----:B------:R-:W-:Y:S02]  /*33f0*/  BSSY B1, `(.L_x_80) ;  /* 0x0000005000017945 */ /* 0x000fe40003800000 */
[----:B------:R-:W-:-:S05]  /*3400*/  FFMA R13, R48, R154, R13 ;  /* 0x0000009a300d7223 */ /* 0x000fca000000000d */
[----:B------:R0:W-:Y:S05]  /*3410*/  @P2 STG.E desc[UR36][R4.64+0xc0], R13 ;  /* 0x0000c00d04002986 */ /* 0x0001ea000c101924 */
[----:B------:R-:W-:Y:S05]  /*3420*/  @!P3 BRA `(.L_x_81) ;  /* 0x000000000004b947 */ /* 0x000fea0003800000 */
[----:B------:R0:W5:Y:S02]  /*3430*/  LDG.E.LTC128B R152, desc[UR36][R6.64+0xc4] ;  /* 0x0000c42406987981 */ /* 0x000164000c1e1920 */
.L_x_81:
[----:B------:R-:W-:Y:S05]  /*3440*/  BSYNC B1 ;  /* 0x0000000000017941 */ /* 0x000fea0003800000 */
.L_x_80:
[----:B-----5:R-:W-:Y:S01]  /*3450*/  FMUL R12, R152, R155 ;  /* 0x0000009b980c7220 */ /* 0x020fe20000400000 */
[----:B------:R-:W-:Y:S01]  /*3460*/  ISETP.GT.AND P2, PT, R0, 0x8, P1 ;  /* 0x000000080000780c */ /* 0x000fe20000f44270 */
[----:B------:R-:W-:Y:S02]  /*3470*/  BSSY B1, `(.L_x_82) ;  /* 0x0000005000017945 */ /* 0x000fe40003800000 */
[----:B------:R-:W-:-:S05]  /*3480*/  FFMA R49, R49, R154, R12 ;  /* 0x0000009a31317223 */ /* 0x000fca000000000c */
[----:B------:R0:W-:Y:S05]  /*3490*/  @P3 STG.E desc[UR36][R4.64+0xc4], R49 ;  /* 0x0000c43104003986 */ /* 0x0001ea000c101924 */
[----:B------:R-:W-:Y:S05]  /*34a0*/  @!P2 BRA `(.L_x_83) ;  /* 0x000000000004a947 */ /* 0x000fea0003800000 */
[----:B------:R0:W5:Y:S02]  /*34b0*/  LDG.E.LTC128B R152, desc[UR36][R8.64+0xc0] ;  /* 0x0000c02408987981 */ /* 0x000164000c1e1920 */
.L_x_83:
[----:B------:R-:W-:Y:S05]  /*34c0*/  BSYNC B1 ;  /* 0x0000000000017941 */ /* 0x000fea0003800000 */
.L_x_82:
        /* <DEDUP_REMOVED lines=8> */
.L_x_85:
[----:B------:R-:W-:Y:S05]  /*3550*/  BSYNC B1 ;  /* 0x0000000000017941 */ /* 0x000fea0003800000 */
.L_x_84:
        /* <DEDUP_REMOVED lines=8> */
.L_x_87:
[----:B------:R-:W-:Y:S05]  /*35e0*/  BSYNC B1 ;  /* 0x0000000000017941 */ /* 0x000fea0003800000 */
.L_x_86:
[----:B0----5:R-:W-:Y:S01]  /*35f0*/  FMUL R13, R152, R155 ;  /* 0x0000009b980d7220 */ /* 0x021fe20000400000 */
[----:B------:R-:W-:Y:S01]  /*3600*/  ISETP.GT.AND P3, PT, R0, RZ, P0 ;  /* 0x000000ff0000720c */ /* 0x000fe20000764270 */
[----:B------:R-:W-:Y:S02]  /*3610*/  BSSY B1, `(.L_x_88) ;  /* 0x0000005000017945 */ /* 0x000fe40003800000 */
[----:B------:R-:W-:-:S05]  /*3620*/  FFMA R13, R52, R154, R13 ;  /* 0x0000009a340d7223 */ /* 0x000fca000000000d */
[----:B------:R0:W-:Y:S05]  /*3630*/  @P2 STG.E desc[UR36][R4.64+0xe0], R13 ;  /* 0x0000e00d04002986 */ /* 0x0001ea000c101924 */
[----:B------:R-:W-:Y:S05]  /*3640*/  @!P3 BRA `(.L_x_89) ;  /* 0x000000000004b947 */ /* 0x000fea0003800000 */
[----:B------:R0:W5:Y:S02]  /*3650*/  LDG.E.LTC128B R152, desc[UR36][R6.64+0xe4] ;  /* 0x0000e42406987981 */ /* 0x000164000c1e1920 */
.L_x_89:
[----:B------:R-:W-:Y:S05]  /*3660*/  BSYNC B1 ;  /* 0x0000000000017941 */ /* 0x000fea0003800000 */
.L_x_88:
[----:B-----5:R-:W-:Y:S01]  /*3670*/  FMUL R12, R152, R155 ;  /* 0x0000009b980c7220 */ /* 0x020fe20000400000 */
[----:B------:R-:W-:Y:S01]  /*3680*/  ISETP.GT.AND P2, PT, R0, 0x8, P1 ;  /* 0x000000080000780c */ /* 0x000fe20000f44270 */
[----:B------:R-:W-:Y:S02]  /*3690*/  BSSY B1, `(.L_x_90) ;  /* 0x0000005000017945 */ /* 0x000fe40003800000 */
[----:B------:R-:W-:-:S05]  /*36a0*/  FFMA R53, R53, R154, R12 ;  /* 0x0000009a35357223 */ /* 0x000fca000000000c */
[----:B------:R0:W-:Y:S05]  /*36b0*/  @P3 STG.E desc[UR36][R4.64+0xe4], R53 ;  /* 0x0000e43504003986 */ /* 0x0001ea000c101924 */
[----:B------:R-:W-:Y:S05]  /*36c0*/  @!P2 BRA `(.L_x_91) ;  /* 0x000000000004a947 */ /* 0x000fea0003800000 */
[----:B------:R0:W5:Y:S02]  /*36d0*/  LDG.E.LTC128B R152, desc[UR36][R8.64+0xe0] ;  /* 0x0000e02408987981 */ /* 0x000164000c1e1920 */
.L_x_91:
[----:B------:R-:W-:Y:S05]  /*36e0*/  BSYNC B1 ;  /* 0x0000000000017941 */ /* 0x000fea0003800000 */
.L_x_90:
        /* <DEDUP_REMOVED lines=8> */
.L_x_93:
[----:B------:R-:W-:Y:S05]  /*3770*/  BSYNC B1 ;  /* 0x0000000000017941 */ /* 0x000fea0003800000 */
.L_x_92:
        /* <DEDUP_REMOVED lines=8> */
.L_x_95:
[----:B------:R-:W-:Y:S05]  /*3800*/  BSYNC B1 ;  /* 0x0000000000017941 */ /* 0x000fea0003800000 */
.L_x_94:
[----:B0----5:R-:W-:Y:S01]  /*3810*/  FMUL R13, R152, R155 ;  /* 0x0000009b980d7220 */ /* 0x021fe20000400000 */
[----:B------:R-:W-:Y:S01]  /*3820*/  ISETP.GT.AND P3, PT, R0, RZ, P0 ;  /* 0x000000ff0000720c */ /* 0x000fe20000764270 */
[----:B------:R-:W-:Y:S02]  /*3830*/  BSSY B1, `(.L_x_96) ;  /* 0x0000005000017945 */ /* 0x000fe40003800000 */
[----:B------:R-:W-:-:S05]  /*3840*/  FFMA R13, R56, R154, R13 ;  /* 0x0000009a380d7223 */ /* 0x000fca000000000d */
[----:B------:R0:W-:Y:S05]  /*3850*/  @P2 STG.E desc[UR36][R4.64+0x100], R13 ;  /* 0x0001000d04002986 */ /* 0x0001ea000c101924 */
[----:B------:R-:W-:Y:S05]  /*3860*/  @!P3 BRA `(.L_x_97) ;  /* 0x000000000004b947 */ /* 0x000fea0003800000 */
[----:B------:R0:W5:Y:S02]  /*3870*/  LDG.E.LTC128B R152, desc[UR36][R6.64+0x104] ;  /* 0x0001042406987981 */ /* 0x000164000c1e1920 */
.L_x_97:
[----:B------:R-:W-:Y:S05]  /*3880*/  BSYNC B1 ;  /* 0x0000000000017941 */ /* 0x000fea0003800000 */
.L_x_96:
[----:B-----5:R-:W-:Y:S01]  /*3890*/  FMUL R12, R152, R155 ;  /* 0x0000009b980c7220 */ /* 0x020fe20000400000 */
[----:B------:R-:W-:Y:S01]  /*38a0*/  ISETP.GT.AND P2, PT, R0, 0x8, P1 ;  /* 0x000000080000780c */ /* 0x000fe20000f44270 */
[----:B------:R-:W-:Y:S02]  /*38b0*/  BSSY B1, `(.L_x_98) ;  /* 0x0000005000017945 */ /* 0x000fe40003800000 */
[----:B------:R-:W-:-:S05]  /*38c0*/  FFMA R57, R57, R154, R12 ;  /* 0x0000009a39397223 */ /* 0x000fca000000000c */
[----:B------:R0:W-:Y:S05]  /*38d0*/  @P3 STG.E desc[UR36][R4.64+0x104], R57 ;  /* 0x0001043904003986 */ /* 0x0001ea000c101924 */
[----:B------:R-:W-:Y:S05]  /*38e0*/  @!P2 BRA `(.L_x_99) ;  /* 0x000000000004a947 */ /* 0x000fea0003800000 */
[----:B------:R0:W5:Y:S02]  /*38f0*/  LDG.E.LTC128B R152, desc[UR36][R8.64+0x100] ;  /* 0x0001002408987981 */ /* 0x000164000c1e1920 */
.L_x_99:
[----:B------:R-:W-:Y:S05]  /*3900*/  BSYNC B1 ;  /* 0x0000000000017941 */ /* 0x000fea0003800000 */
.L_x_98:
        /* <DEDUP_REMOVED lines=8> */
.L_x_101:
[----:B------:R-:W-:Y:S05]  /*3990*/  BSYNC B1 ;  /* 0x0000000000017941 */ /* 0x000fea0003800000 */
.L_x_100:
        /* <DEDUP_REMOVED lines=8> */
.L_x_103:
[----:B------:R-:W-:Y:S05]  /*3a20*/  BSYNC B1 ;  /* 0x0000000000017941 */ /* 0x000fea0003800000 */
.L_x_102:
[----:B0----5:R-:W-:Y:S01]  /*3a30*/  FMUL R13, R152, R155 ;  /* 0x0000009b980d7220 */ /* 0x021fe20000400000 */
[----:B------:R-:W-:Y:S01]  /*3a40*/  ISETP.GT.AND P3, PT, R0, RZ, P0 ;  /* 0x000000ff0000720c */ /* 0x000fe20000764270 */
[----:B------:R-:W-:Y:S02]  /*3a50*/  BSSY B1, `(.L_x_104) ;  /* 0x0000005000017945 */ /* 0x000fe40003800000 */
[----:B------:R-:W-:-:S05]  /*3a60*/  FFMA R13, R60, R154, R13 ;  /* 0x0000009a3c0d7223 */ /* 0x000fca000000000d */
[----:B------:R0:W-:Y:S05]  /*3a70*/  @P2 STG.E desc[UR36][R4.64+0x120], R13 ;  /* 0x0001200d04002986 */ /* 0x0001ea000c101924 */
[----:B------:R-:W-:Y:S05]  /*3a80*/  @!P3 BRA `(.L_x_105) ;  /* 0x000000000004b947 */ /* 0x000fea0003800000 */
[----:B------:R0:W5:Y:S02]  /*3a90*/  LDG.E.LTC128B R152, desc[UR36][R6.64+0x124] ;  /* 0x0001242406987981 */ /* 0x000164000c1e1920 */
.L_x_105:
[----:B------:R-:W-:Y:S05]  /*3aa0*/  BSYNC B1 ;  /* 0x0000000000017941 */ /* 0x000fea0003800000 */
.L_x_104:
[----:B-----5:R-:W-:Y:S01]  /*3ab0*/  FMUL R12, R152, R155 ;  /* 0x0000009b980c7220 */ /* 0x020fe20000400000 */
[----:B------:R-:W-:Y:S01]  /*3ac0*/  ISETP.GT.AND P2, PT, R0, 0x8, P1 ;  /* 0x000000080000780c */ /* 0x000fe20000f44270 */
[----:B------:R-:W-:Y:S02]  /*3ad0*/  BSSY B1, `(.L_x_106) ;  /* 0x0000005000017945 */ /* 0x000fe40003800000 */
[----:B------:R-:W-:-:S05]  /*3ae0*/  FFMA R61, R61, R154, R12 ;  /* 0x0000009a3d3d7223 */ /* 0x000fca000000000c */
[----:B------:R0:W-:Y:S05]  /*3af0*/  @P3 STG.E desc[UR36][R4.64+0x124], R61 ;  /* 0x0001243d04003986 */ /* 0x0001ea000c101924 */
[----:B------:R-:W-:Y:S05]  /*3b00*/  @!P2 BRA `(.L_x_107) ;  /* 0x000000000004a947 */ /* 0x000fea0003800000 */
[----:B------:R0:W5:Y:S02]  /*3b10*/  LDG.E.LTC128B R152, desc[UR36][R8.64+0x120] ;  /* 0x0001202408987981 */ /* 0x000164000c1e1920 */
.L_x_107:
[----:B------:R-:W-:Y:S05]  /*3b20*/  BSYNC B1 ;  /* 0x0000000000017941 */ /* 0x000fea0003800000 */
.L_x_106:
        /* <DEDUP_REMOVED lines=8> */
.L_x_109:
[----:B------:R-:W-:Y:S05]  /*3bb0*/  BSYNC B1 ;  /* 0x0000000000017941 */ /* 0x000fea0003800000 */
.L_x_108:
        /* <DEDUP_REMOVED lines=8> */
.L_x_111:
[----:B------:R-:W-:Y:S05]  /*3c40*/  BSYNC B1 ;  /* 0x0000000000017941 */ /* 0x000fea0003800000 */
.L_x_110:
[----:B0----5:R-:W-:Y:S01]  /*3c50*/  FMUL R13, R152, R155 ;  /* 0x0000009b980d7220 */ /* 0x021fe20000400000 */
[----:B------:R-:W-:Y:S01]  /*3c60*/  ISETP.GT.AND P3, PT, R0, RZ, P0 ;  /* 0x000000ff0000720c */ /* 0x000fe20000764270 */
[----:B------:R-:W-:Y:S02]  /*3c70*/  BSSY B1, `(.L_x_112) ;  /* 0x0000005000017945 */ /* 0x000fe40003800000 */
[----:B------:R-:W-:-:S05]  /*3c80*/  FFMA R13, R64, R154, R13 ;  /* 0x0000009a400d7223 */ /* 0x000fca000000000d */
[----:B------:R0:W-:Y:S05]  /*3c90*/  @P2 STG.E desc[UR36][R4.64+0x140], R13 ;  /* 0x0001400d04002986 */ /* 0x0001ea000c101924 */
[----:B------:R-:W-:Y:S05]  /*3ca0*/  @!P3 BRA `(.L_x_113) ;  /* 0x000000000004b947 */ /* 0x000fea0003800000 */
[----:B------:R0:W5:Y:S02]  /*3cb0*/  LDG.E.LTC128B R152, desc[UR36][R6.64+0x144] ;  /* 0x0001442406987981 */ /* 0x000164000c1e1920 */
.L_x_113:
[----:B------:R-:W-:Y:S05]  /*3cc0*/  BSYNC B1 ;  /* 0x0000000000017941 */ /* 0x000fea0003800000 */
.L_x_112:
[----:B-----5:R-:W-:Y:S01]  /*3cd0*/  FMUL R12, R152, R155 ;  /* 0x0000009b980c7220 */ /* 0x020fe20000400000 */
[----:B------:R-:W-:Y:S01]  /*3ce0*/  ISETP.GT.AND P2, PT, R0, 0x8, P1 ;  /* 0x000000080000780c */ /* 0x000fe20000f44270 */
[----:B------:R-:W-:Y:S02]  /*3cf0*/  BSSY B1, `(.L_x_114) ;  /* 0x0000005000017945 */ /* 0x000fe40003800000 */
[----:B------:R-:W-:-:S05]  /*3d00*/  FFMA R65, R65, R154, R12 ;  /* 0x0000009a41417223 */ /* 0x000fca000000000c */
[----:B------:R0:W-:Y:S05]  /*3d10*/  @P3 STG.E desc[UR36][R4.64+0x144], R65 ;  /* 0x0001444104003986 */ /* 0x0001ea000c101924 */
[----:B------:R-:W-:Y:S05]  /*3d20*/  @!P2 BRA `(.L_x_115) ;  /* 0x000000000004a947 */ /* 0x000fea0003800000 */
[----:B------:R0:W5:Y:S02]  /*3d30*/  LDG.E.LTC128B R152, desc[UR36][R8.64+0x140] ;  /* 0x0001402408987981 */ /* 0x000164000c1e1920 */
.L_x_115:
[----:B------:R-:W-:Y:S05]  /*3d40*/  BSYNC B1 ;  /* 0x0000000000017941 */ /* 0x000fea0003800000 */
.L_x_114:
        /* <DEDUP_REMOVED lines=8> */
.L_x_117:
[----:B------:R-:W-:Y:S05]  /*3dd0*/  BSYNC B1 ;  /* 0x0000000000017941 */ /* 0x000fea0003800000 */
.L_x_116:
        /* <DEDUP_REMOVED lines=8> */
.L_x_119:
[----:B------:R-:W-:Y:S05]  /*3e60*/  BSYNC B1 ;  /* 0x0000000000017941 */ /* 0x000fea0003800000 */
.L_x_118:
[----:B0----5:R-:W-:Y:S01]  /*3e70*/  FMUL R13, R152, R155 ;  /* 0x0000009b980d7220 */ /* 0x021fe20000400000 */
[----:B------:R-:W-:Y:S01]  /*3e80*/  ISETP.GT.AND P3, PT, R0, RZ, P0 ;  /* 0x000000ff0000720c */ /* 0x000fe20000764270 */
[----:B------:R-:W-:Y:S02]  /*3e90*/  BSSY B1, `(.L_x_120) ;  /* 0x0000005000017945 */ /* 0x000fe40003800000 */
[----:B------:R-:W-:-:S05]  /*3ea0*/  FFMA R13, R68, R154, R13 ;  /* 0x0000009a440d7223 */ /* 0x000fca000000000d */
[----:B------:R0:W-:Y:S05]  /*3eb0*/  @P2 STG.E desc[UR36][R4.64+0x160], R13 ;  /* 0x0001600d04002986 */ /* 0x0001ea000c101924 */
[----:B------:R-:W-:Y:S05]  /*3ec0*/  @!P3 BRA `(.L_x_121) ;  /* 0x000000000004b947 */ /* 0x000fea0003800000 */
[----:B------:R0:W5:Y:S02]  /*3ed0*/  LDG.E.LTC128B R152, desc[UR36][R6.64+0x164] ;  /* 0x0001642406987981 */ /* 0x000164000c1e1920 */
.L_x_121:
[----:B------:R-:W-:Y:S05]  /*3ee0*/  BSYNC B1 ;  /* 0x0000000000017941 */ /* 0x000fea0003800000 */
.L_x_120:
[----:B-----5:R-:W-:Y:S01]  /*3ef0*/  FMUL R12, R152, R155 ;  /* 0x0000009b980c7220 */ /* 0x020fe20000400000 */
[----:B------:R-:W-:Y:S01]  /*3f00*/  ISETP.GT.AND P2, PT, R0, 0x8, P1 ;  /* 0x000000080000780c */ /* 0x000fe20000f44270 */
[----:B------:R-:W-:Y:S02]  /*3f10*/  BSSY B1, `(.L_x_122) ;  /* 0x0000005000017945 */ /* 0x000fe40003800000 */
[----:B------:R-:W-:-:S05]  /*3f20*/  FFMA R69, R69, R154, R12 ;  /* 0x0000009a45457223 */ /* 0x000fca000000000c */
[----:B------:R0:W-:Y:S05]  /*3f30*/  @P3 STG.E desc[UR36][R4.64+0x164], R69 ;  /* 0x0001644504003986 */ /* 0x0001ea000c101924 */
[----:B------:R-:W-:Y:S05]  /*3f40*/  @!P2 BRA `(.L_x_123) ;  /* 0x000000000004a947 */ /* 0x000fea0003800000 */
[----:B------:R0:W5:Y:S02]  /*3f50*/  LDG.E.LTC128B R152, desc[UR36][R8.64+0x160] ;  /* 0x0001602408987981 */ /* 0x000164000c1e1920 */
.L_x_123:
[----:B------:R-:W-:Y:S05]  /*3f60*/  BSYNC B1 ;  /* 0x0000000000017941 */ /* 0x000fea0003800000 */
.L_x_122:
        /* <DEDUP_REMOVED lines=8> */
.L_x_125:
[----:B------:R-:W-:Y:S05]  /*3ff0*/  BSYNC B1 ;  /* 0x0000000000017941 */ /* 0x000fea0003800000 */
.L_x_124:
        /* <DEDUP_REMOVED lines=8> */
.L_x_127:
[----:B------:R-:W-:Y:S05]  /*4080*/  BSYNC B1 ;  /* 0x0000000000017941 */ /* 0x000fea0003800000 */
.L_x_126:
[----:B0----5:R-:W-:Y:S01]  /*4090*/  FMUL R13, R152, R155 ;  /* 0x0000009b980d7220 */ /* 0x021fe20000400000 */
[----:B------:R-:W-:Y:S01]  /*40a0*/  ISETP.GT.AND P3, PT, R0, RZ, P0 ;  /* 0x000000ff0000720c */ /* 0x000fe20000764270 */
[----:B------:R-:W-:Y:S02]  /*40b0*/  BSSY B1, `(.L_x_128) ;  /* 0x0000005000017945 */ /* 0x000fe40003800000 */
[----:B------:R-:W-:-:S05]  /*40c0*/  FFMA R13, R72, R154, R13 ;  /* 0x0000009a480d7223 */ /* 0x000fca000000000d */
[----:B------:R0:W-:Y:S05]  /*40d0*/  @P2 STG.E desc[UR36][R4.64+0x180], R13 ;  /* 0x0001800d04002986 */ /* 0x0001ea000c101924 */
[----:B------:R-:W-:Y:S05]  /*40e0*/  @!P3 BRA `(.L_x_129) ;  /* 0x000000000004b947 */ /* 0x000fea0003800000 */
[----:B------:R0:W5:Y:S02]  /*40f0*/  LDG.E.LTC128B R152, desc[UR36][R6.64+0x184] ;  /* 0x0001842406987981 */ /* 0x000164000c1e1920 */
.L_x_129:
[----:B------:R-:W-:Y:S05]  /*4100*/  BSYNC B1 ;  /* 0x0000000000017941 */ /* 0x000fea0003800000 */
.L_x_128:
[----:B-----5:R-:W-:Y:S01]  /*4110*/  FMUL R12, R152, R155 ;  /* 0x0000009b980c7220 */ /* 0x020fe20000400000 */
[----:B------:R-:W-:Y:S01]  /*4120*/  ISETP.GT.AND P2, PT, R0, 0x8, P1 ;  /* 0x000000080000780c */ /* 0x000fe20000f44270 */
[----:B------:R-:W-:Y:S02]  /*4130*/  BSSY B1, `(.L_x_130) ;  /* 0x0000005000017945 */ /* 0x000fe40003800000 */
[----:B------:R-:W-:-:S05]  /*4140*/  FFMA R73, R73, R154, R12 ;  /* 0x0000009a49497223 */ /* 0x000fca000000000c */
[----:B------:R0:W-:Y:S05]  /*4150*/  @P3 STG.E desc[UR36][R4.64+0x184], R73 ;  /* 0x0001844904003986 */ /* 0x0001ea000c101924 */
[----:B------:R-:W-:Y:S05]  /*4160*/  @!P2 BRA `(.L_x_131) ;  /* 0x000000000004a947 */ /* 0x000fea0003800000 */
[----:B------:R0:W5:Y:S02]  /*4170*/  LDG.E.LTC128B R152, desc[UR36][R8.64+0x180] ;  /* 0x0001802408987981 */ /* 0x000164000c1e1920 */
.L_x_131:
[----:B------:R-:W-:Y:S05]  /*4180*/  BSYNC B1 ;  /* 0x0000000000017941 */ /* 0x000fea0003800000 */
.L_x_130:
        /* <DEDUP_REMOVED lines=8> */
.L_x_133:
[----:B------:R-:W-:Y:S05]  /*4210*/  BSYNC B1 ;  /* 0x0000000000017941 */ /* 0x000fea0003800000 */
.L_x_132:
        /* <DEDUP_REMOVED lines=8> */
.L_x_135:
[----:B------:R-:W-:Y:S05]  /*42a0*/  BSYNC B1 ;  /* 0x0000000000017941 */ /* 0x000fea0003800000 */
.L_x_134:
[----:B0----5:R-:W-:Y:S01]  /*42b0*/  FMUL R13, R152, R155 ;  /* 0x0000009b980d7220 */ /* 0x021fe20000400000 */
[----:B------:R-:W-:Y:S01]  /*42c0*/  ISETP.GT.AND P3, PT, R0, RZ, P0 ;  /* 0x000000ff0000720c */ /* 0x000fe20000764270 */
[----:B------:R-:W-:Y:S02]  /*42d0*/  BSSY B1, `(.L_x_136) ;  /* 0x0000005000017945 */ /* 0x000fe40003800000 */
[----:B------:R-:W-:-:S05]  /*42e0*/  FFMA R13, R76, R154, R13 ;  /* 0x0000009a4c0d7223 */ /* 0x000fca000000000d */
[----:B------:R0:W-:Y:S05]  /*42f0*/  @P2 STG.E desc[UR36][R4.64+0x1a0], R13 ;  /* 0x0001a00d04002986 */ /* 0x0001ea000c101924 */
[----:B------:R-:W-:Y:S05]  /*4300*/  @!P3 BRA `(.L_x_137) ;  /* 0x000000000004b947 */ /* 0x000fea0003800000 */
[----:B------:R0:W5:Y:S02]  /*4310*/  LDG.E.LTC128B R152, desc[UR36][R6.64+0x1a4] ;  /* 0x0001a42406987981 */ /* 0x000164000c1e1920 */
.L_x_137:
[----:B------:R-:W-:Y:S05]  /*4320*/  BSYNC B1 ;  /* 0x0000000000017941 */ /* 0x000fea0003800000 */
.L_x_136:
[----:B-----5:R-:W-:Y:S01]  /*4330*/  FMUL R12, R152, R155 ;  /* 0x0000009b980c7220 */ /* 0x020fe20000400000 */
[----:B------:R-:W-:Y:S01]  /*4340*/  ISETP.GT.AND P2, PT, R0, 0x8, P1 ;  /* 0x000000080000780c */ /* 0x000fe20000f44270 */
[----:B------:R-:W-:Y:S02]  /*4350*/  BSSY B1, `(.L_x_138) ;  /* 0x0000005000017945 */ /* 0x000fe40003800000 */
[----:B------:R-:W-:-:S05]  /*4360*/  FFMA R77, R77, R154, R12 ;  /* 0x0000009a4d4d7223 */ /* 0x000fca000000000c */
[----:B------:R0:W-:Y:S05]  /*4370*/  @P3 STG.E desc[UR36][R4.64+0x1a4], R77 ;  /* 0x0001a44d04003986 */ /* 0x0001ea000c101924 */
[----:B------:R-:W-:Y:S05]  /*4380*/  @!P2 BRA `(.L_x_139) ;  /* 0x000000000004a947 */ /* 0x000fea0003800000 */
[----:B------:R0:W5:Y:S02]  /*4390*/  LDG.E.LTC128B R152, desc[UR36][R8.64+0x1a0] ;  /* 0x0001a02408987981 */ /* 0x000164000c1e1920 */
.L_x_139:
[----:B------:R-:W-:Y:S05]  /*43a0*/  BSYNC B1 ;  /* 0x0000000000017941 */ /* 0x000fea0003800000 */
.L_x_138:
        /* <DEDUP_REMOVED lines=8> */
.L_x_141:
[----:B------:R-:W-:Y:S05]  /*4430*/  BSYNC B1 ;  /* 0x0000000000017941 */ /* 0x000fea0003800000 */
.L_x_140:
        /* <DEDUP_REMOVED lines=8> */
.L_x_143:
[----:B------:R-:W-:Y:S05]  /*44c0*/  BSYNC B1 ;  /* 0x0000000000017941 */ /* 0x000fea0003800000 */
.L_x_142:
[----:B0----5:R-:W-:Y:S01]  /*44d0*/  FMUL R13, R152, R155 ;  /* 0x0000009b980d7220 */ /* 0x021fe20000400000 */
[----:B------:R-:W-:Y:S01]  /*44e0*/  ISETP.GT.AND P3, PT, R0, RZ, P0 ;  /* 0x000000ff0000720c */ /* 0x000fe20000764270 */
[----:B------:R-:W-:Y:S02]  /*44f0*/  BSSY B1, `(.L_x_144) ;  /* 0x0000005000017945 */ /* 0x000fe40003800000 */
[----:B------:R-:W-:-:S05]  /*4500*/  FFMA R13, R80, R154, R13 ;  /* 0x0000009a500d7223 */ /* 0x000fca000000000d */
[----:B------:R0:W-:Y:S05]  /*4510*/  @P2 STG.E desc[UR36][R4.64+0x1c0], R13 ;  /* 0x0001c00d04002986 */ /* 0x0001ea000c101924 */
[----:B------:R-:W-:Y:S05]  /*4520*/  @!P3 BRA `(.L_x_145) ;  /* 0x000000000004b947 */ /* 0x000fea0003800000 */
[----:B------:R0:W5:Y:S02]  /*4530*/  LDG.E.LTC128B R152, desc[UR36][R6.64+0x1c4] ;  /* 0x0001c42406987981 */ /* 0x000164000c1e1920 */
.L_x_145:
[----:B------:R-:W-:Y:S05]  /*4540*/  BSYNC B1 ;  /* 0x0000000000017941 */ /* 0x000fea0003800000 */
.L_x_144:
[----:B-----5:R-:W-:Y:S01]  /*4550*/  FMUL R12, R152, R155 ;  /* 0x0000009b980c7220 */ /* 0x020fe20000400000 */
[----:B------:R-:W-:Y:S01]  /*4560*/  ISETP.GT.AND P2, PT, R0, 0x8, P1 ;  /* 0x000000080000780c */ /* 0x000fe20000f44270 */
[----:B------:R-:W-:Y:S02]  /*4570*/  BSSY B1, `(.L_x_146) ;  /* 0x0000005000017945 */ /* 0x000fe40003800000 */
[----:B------:R-:W-:-:S05]  /*4580*/  FFMA R81, R81, R154, R12 ;  /* 0x0000009a51517223 */ /* 0x000fca000000000c */
[----:B------:R0:W-:Y:S05]  /*4590*/  @P3 STG.E desc[UR36][R4.64+0x1c4], R81 ;  /* 0x0001c45104003986 */ /* 0x0001ea000c101924 */
[----:B------:R-:W-:Y:S05]  /*45a0*/  @!P2 BRA `(.L_x_147) ;  /* 0x000000000004a947 */ /* 0x000fea0003800000 */
[----:B------:R0:W5:Y:S02]  /*45b0*/  LDG.E.LTC128B R152, desc[UR36][R8.64+0x1c0] ;  /* 0x0001c02408987981 */ /* 0x000164000c1e1920 */
.L_x_147:
[----:B------:R-:W-:Y:S05]  /*45c0*/  BSYNC B1 ;  /* 0x0000000000017941 */ /* 0x000fea0003800000 */
.L_x_146:
        /* <DEDUP_REMOVED lines=8> */
.L_x_149:
[----:B------:R-:W-:Y:S05]  /*4650*/  BSYNC B1 ;  /* 0x0000000000017941 */ /* 0x000fea0003800000 */
.L_x_148:
        /* <DEDUP_REMOVED lines=8> */
.L_x_151:
[----:B------:R-:W-:Y:S05]  /*46e0*/  BSYNC B1 ;  /* 0x0000000000017941 */ /* 0x000fea0003800000 */
.L_x_150:
[----:B0----5:R-:W-:Y:S01]  /*46f0*/  FMUL R13, R152, R155 ;  /* 0x0000009b980d7220 */ /* 0x021fe20000400000 */
[----:B------:R-:W-:Y:S01]  /*4700*/  ISETP.GT.AND P3, PT, R0, RZ, P0 ;  /* 0x000000ff0000720c */ /* 0x000fe20000764270 */
[----:B------:R-:W-:Y:S02]  /*4710*/  BSSY B1, `(.L_x_152) ;  /* 0x0000005000017945 */ /* 0x000fe40003800000 */
[----:B------:R-:W-:-:S05]  /*4720*/  FFMA R13, R84, R154, R13 ;  /* 0x0000009a540d7223 */ /* 0x000fca000000000d */
[----:B------:R0:W-:Y:S05]  /*4730*/  @P2 STG.E desc[UR36][R4.64+0x1e0], R13 ;  /* 0x0001e00d04002986 */ /* 0x0001ea000c101924 */
[----:B------:R-:W-:Y:S05]  /*4740*/  @!P3 BRA `(.L_x_153) ;  /* 0x000000000004b947 */ /* 0x000fea0003800000 */
[----:B------:R0:W5:Y:S02]  /*4750*/  LDG.E.LTC128B R152, desc[UR36][R6.64+0x1e4] ;  /* 0x0001e42406987981 */ /* 0x000164000c1e1920 */
.L_x_153:
[----:B------:R-:W-:Y:S05]  /*4760*/  BSYNC B1 ;  /* 0x0000000000017941 */ /* 0x000fea0003800000 */
.L_x_152:
[----:B-----5:R-:W-:Y:S01]  /*4770*/  FMUL R12, R152, R155 ;  /* 0x0000009b980c7220 */ /* 0x020fe20000400000 */
[----:B------:R-:W-:Y:S01]  /*4780*/  ISETP.GT.AND P2, PT, R0, 0x8, P1 ;  /* 0x000000080000780c */ /* 0x000fe20000f44270 */
[----:B------:R-:W-:Y:S02]  /*4790*/  BSSY B1, `(.L_x_154) ;  /* 0x0000005000017945 */ /* 0x000fe40003800000 */
[----:B------:R-:W-:-:S05]  /*47a0*/  FFMA R85, R85, R154, R12 ;  /* 0x0000009a55557223 */ /* 0x000fca000000000c */
[----:B------:R0:W-:Y:S05]  /*47b0*/  @P3 STG.E desc[UR36][R4.64+0x1e4], R85 ;  /* 0x0001e45504003986 */ /* 0x0001ea000c101924 */
[----:B------:R-:W-:Y:S05]  /*47c0*/  @!P2 BRA `(.L_x_155) ;  /* 0x000000000004a947 */ /* 0x000fea0003800000 */
[----:B------:R0:W5:Y:S02]  /*47d0*/  LDG.E.LTC128B R152, desc[UR36][R8.64+0x1e0] ;  /* 0x0001e02408987981 */ /* 0x000164000c1e1920 */
.L_x_155:
[----:B------:R-:W-:Y:S05]  /*47e0*/  BSYNC B1 ;  /* 0x0000000000017941 */ /* 0x000fea0003800000 */
.L_x_154:
        /* <DEDUP_REMOVED lines=8> */
.L_x_157:
[----:B------:R-:W-:Y:S05]  /*4870*/  BSYNC B1 ;  /* 0x0000000000017941 */ /* 0x000fea0003800000 */
.L_x_156:
        /* <DEDUP_REMOVED lines=8> */
.L_x_159:
[----:B------:R-:W-:Y:S05]  /*4900*/  BSYNC B1 ;  /* 0x0000000000017941 */ /* 0x000fea0003800000 */
.L_x_158:
[----:B0----5:R-:W-:Y:S01]  /*4910*/  FMUL R13, R152, R155 ;  /* 0x0000009b980d7220 */ /* 0x021fe20000400000 */
[----:B------:R-:W-:Y:S01]  /*4920*/  ISETP.GT.AND P3, PT, R0, RZ, P0 ;  /* 0x000000ff0000720c */ /* 0x000fe20000764270 */
[----:B------:R-:W-:Y:S02]  /*4930*/  BSSY B1, `(.L_x_160) ;  /* 0x0000005000017945 */ /* 0x000fe40003800000 */
[----:B------:R-:W-:-:S05]  /*4940*/  FFMA R13, R88, R154, R13 ;  /* 0x0000009a580d7223 */ /* 0x000fca000000000d */
[----:B------:R0:W-:Y:S05]  /*4950*/  @P2 STG.E desc[UR36][R4.64+0x200], R13 ;  /* 0x0002000d04002986 */ /* 0x0001ea000c101924 */
[----:B------:R-:W-:Y:S05]  /*4960*/  @!P3 BRA `(.L_x_161) ;  /* 0x000000000004b947 */ /* 0x000fea0003800000 */
[----:B------:R0:W5:Y:S02]  /*4970*/  LDG.E.LTC128B R152, desc[UR36][R6.64+0x204] ;  /* 0x0002042406987981 */ /* 0x000164000c1e1920 */
.L_x_161:
[----:B------:R-:W-:Y:S05]  /*4980*/  BSYNC B1 ;  /* 0x0000000000017941 */ /* 0x000fea0003800000 */
.L_x_160:
[----:B-----5:R-:W-:Y:S01]  /*4990*/  FMUL R12, R152, R155 ;  /* 0x0000009b980c7220 */ /* 0x020fe20000400000 */
[----:B------:R-:W-:Y:S01]  /*49a0*/  ISETP.GT.AND P2, PT, R0, 0x8, P1 ;  /* 0x000000080000780c */ /* 0x000fe20000f44270 */
[----:B------:R-:W-:Y:S02]  /*49b0*/  BSSY B1, `(.L_x_162) ;  /* 0x0000005000017945 */ /* 0x000fe40003800000 */
[----:B------:R-:W-:-:S05]  /*49c0*/  FFMA R89, R89, R154, R12 ;  /* 0x0000009a59597223 */ /* 0x000fca000000000c */
[----:B------:R0:W-:Y:S05]  /*49d0*/  @P3 STG.E desc[UR36][R4.64+0x204], R89 ;  /* 0x0002045904003986 */ /* 0x0001ea000c101924 */
[----:B------:R-:W-:Y:S05]  /*49e0*/  @!P2 BRA `(.L_x_163) ;  /* 0x000000000004a947 */ /* 0x000fea0003800000 */
[----:B------:R0:W5:Y:S02]  /*49f0*/  LDG.E.LTC128B R152, desc[UR36][R8.64+0x200] ;  /* 0x0002002408987981 */ /* 0x000164000c1e1920 */
.L_x_163:
[----:B------:R-:W-:Y:S05]  /*4a00*/  BSYNC B1 ;  /* 0x0000000000017941 */ /* 0x000fea0003800000 */
.L_x_162:
        /* <DEDUP_REMOVED lines=8> */
.L_x_165:
[----:B------:R-:W-:Y:S05]  /*4a90*/  BSYNC B1 ;  /* 0x0000000000017941 */ /* 0x000fea0003800000 */
.L_x_164:
        /* <DEDUP_REMOVED lines=8> */
.L_x_167:
[----:B------:R-:W-:Y:S05]  /*4b20*/  BSYNC B1 ;  /* 0x0000000000017941 */ /* 0x000fea0003800000 */
.L_x_166:
[----:B0----5:R-:W-:Y:S01]  /*4b30*/  FMUL R13, R152, R155 ;  /* 0x0000009b980d7220 */ /* 0x021fe20000400000 */
[----:B------:R-:W-:Y:S01]  /*4b40*/  ISETP.GT.AND P3, PT, R0, RZ, P0 ;  /* 0x000000ff0000720c */ /* 0x000fe20000764270 */
[----:B------:R-:W-:Y:S02]  /*4b50*/  BSSY B1, `(.L_x_168) ;  /* 0x0000005000017945 */ /* 0x000fe40003800000 */
[----:B------:R-:W-:-:S05]  /*4b60*/  FFMA R13, R92, R154, R13 ;  /* 0x0000009a5c0d7223 */ /* 0x000fca000000000d */
[----:B------:R0:W-:Y:S05]  /*4b70*/  @P2 STG.E desc[UR36][R4.64+0x220], R13 ;  /* 0x0002200d04002986 */ /* 0x0001ea000c101924 */
[----:B------:R-:W-:Y:S05]  /*4b80*/  @!P3 BRA `(.L_x_169) ;  /* 0x000000000004b947 */ /* 0x000fea0003800000 */
[----:B------:R0:W5:Y:S02]  /*4b90*/  LDG.E.LTC128B R152, desc[UR36][R6.64+0x224] ;  /* 0x0002242406987981 */ /* 0x000164000c1e1920 */
.L_x_169:
[----:B------:R-:W-:Y:S05]  /*4ba0*/  BSYNC B1 ;  /* 0x0000000000017941 */ /* 0x000fea0003800000 */
.L_x_168:
[----:B-----5:R-:W-:Y:S01]  /*4bb0*/  FMUL R12, R152, R155 ;  /* 0x0000009b980c7220 */ /* 0x020fe20000400000 */
[----:B------:R-:W-:Y:S01]  /*4bc0*/  ISETP.GT.AND P2, PT, R0, 0x8, P1 ;  /* 0x000000080000780c */ /* 0x000fe20000f44270 */
[----:B------:R-:W-:Y:S02]  /*4bd0*/  BSSY B1, `(.L_x_170) ;  /* 0x0000005000017945 */ /* 0x000fe40003800000 */
[----:B------:R-:W-:-:S05]  /*4be0*/  FFMA R93, R93, R154, R12 ;  /* 0x0000009a5d5d7223 */ /* 0x000fca000000000c */
[----:B------:R0:W-:Y:S05]  /*4bf0*/  @P3 STG.E desc[UR36][R4.64+0x224], R93 ;  /* 0x0002245d04003986 */ /* 0x0001ea000c101924 */
[----:B------:R-:W-:Y:S05]  /*4c00*/  @!P2 BRA `(.L_x_171) ;  /* 0x000000000004a947 */ /* 0x000fea0003800000 */
[----:B------:R0:W5:Y:S02]  /*4c10*/  LDG.E.LTC128B R152, desc[UR36][R8.64+0x220] ;  /* 0x0002202408987981 */ /* 0x000164000c1e1920 */
.L_x_171:
[----:B------:R-:W-:Y:S05]  /*4c20*/  BSYNC B1 ;  /* 0x0000000000017941 */ /* 0x000fea0003800000 */
.L_x_170:
        /* <DEDUP_REMOVED lines=8> */
.L_x_173:
[----:B------:R-:W-:Y:S05]  /*4cb0*/  BSYNC B1 ;  /* 0x0000000000017941 */ /* 0x000fea0003800000 */
.L_x_172:
        /* <DEDUP_REMOVED lines=8> */
.L_x_175:
[----:B------:R-:W-:Y:S05]  /*4d40*/  BSYNC B1 ;  /* 0x0000000000017941 */ /* 0x000fea0003800000 */
.L_x_174:
[----:B0----5:R-:W-:Y:S01]  /*4d50*/  FMUL R13, R152, R155 ;  /* 0x0000009b980d7220 */ /* 0x021fe20000400000 */
[----:B------:R-:W-:Y:S01]  /*4d60*/  ISETP.GT.AND P3, PT, R0, RZ, P0 ;  /* 0x000000ff0000720c */ /* 0x000fe20000764270 */
[----:B------:R-:W-:Y:S02]  /*4d70*/  BSSY B1, `(.L_x_176) ;  /* 0x0000005000017945 */ /* 0x000fe40003800000 */
[----:B------:R-:W-:-:S05]  /*4d80*/  FFMA R13, R96, R154, R13 ;  /* 0x0000009a600d7223 */ /* 0x000fca000000000d */
[----:B------:R0:W-:Y:S05]  /*4d90*/  @P2 STG.E desc[UR36][R4.64+0x240], R13 ;  /* 0x0002400d04002986 */ /* 0x0001ea000c101924 */
[----:B------:R-:W-:Y:S05]  /*4da0*/  @!P3 BRA `(.L_x_177) ;  /* 0x000000000004b947 */ /* 0x000fea0003800000 */
[----:B------:R0:W5:Y:S02]  /*4db0*/  LDG.E.LTC128B R152, desc[UR36][R6.64+0x244] ;  /* 0x0002442406987981 */ /* 0x000164000c1e1920 */
.L_x_177:
[----:B------:R-:W-:Y:S05]  /*4dc0*/  BSYNC B1 ;  /* 0x0000000000017941 */ /* 0x000fea0003800000 */
.L_x_176:
[----:B-----5:R-:W-:Y:S01]  /*4dd0*/  FMUL R12, R152, R155 ;  /* 0x0000009b980c7220 */ /* 0x020fe20000400000 */
[----:B------:R-:W-:Y:S01]  /*4de0*/  ISETP.GT.AND P2, PT, R0, 0x8, P1 ;  /* 0x000000080000780c */ /* 0x000fe20000f44270 */
[----:B------:R-:W-:Y:S02]  /*4df0*/  BSSY B1, `(.L_x_178) ;  /* 0x0000005000017945 */ /* 0x000fe40003800000 */
[----:B------:R-:W-:-:S05]  /*4e00*/  FFMA R97, R97, R154, R12 ;  /* 0x0000009a61617223 */ /* 0x000fca000000000c */
[----:B------:R0:W-:Y:S05]  /*4e10*/  @P3 STG.E desc[UR36][R4.64+0x244], R97 ;  /* 0x0002446104003986 */ /* 0x0001ea000c101924 */
[----:B------:R-:W-:Y:S05]  /*4e20*/  @!P2 BRA `(.L_x_179) ;  /* 0x000000000004a947 */ /* 0x000fea0003800000 */
[----:B------:R0:W5:Y:S02]  /*4e30*/  LDG.E.LTC128B R152, desc[UR36][R8.64+0x240] ;  /* 0x0002402408987981 */ /* 0x000164000c1e1920 */
.L_x_179:
[----:B------:R-:W-:Y:S05]  /*4e40*/  BSYNC B1 ;  /* 0x0000000000017941 */ /* 0x000fea0003800000 */
.L_x_178:
        /* <DEDUP_REMOVED lines=8> */
.L_x_181:
[----:B------:R-:W-:Y:S05]  /*4ed0*/  BSYNC B1 ;  /* 0x0000000000017941 */ /* 0x000fea0003800000 */
.L_x_180:
        /* <DEDUP_REMOVED lines=8> */
.L_x_183:
[----:B------:R-:W-:Y:S05]  /*4f60*/  BSYNC B1 ;  /* 0x0000000000017941 */ /* 0x000fea0003800000 */
.L_x_182:
[----:B0----5:R-:W-:Y:S01]  /*4f70*/  FMUL R13, R152, R155 ;  /* 0x0000009b980d7220 */ /* 0x021fe20000400000 */
[----:B------:R-:W-:Y:S01]  /*4f80*/  ISETP.GT.AND P3, PT, R0, RZ, P0 ;  /* 0x000000ff0000720c */ /* 0x000fe20000764270 */
[----:B------:R-:W-:Y:S02]  /*4f90*/  BSSY B1, `(.L_x_184) ;  /* 0x0000005000017945 */ /* 0x000fe40003800000 */
[----:B------:R-:W-:-:S05]  /*4fa0*/  FFMA R13, R100, R154, R13 ;  /* 0x0000009a640d7223 */ /* 0x000fca000000000d */
[----:B------:R0:W-:Y:S05]  /*4fb0*/  @P2 STG.E desc[UR36][R4.64+0x260], R13 ;  /* 0x0002600d04002986 */ /* 0x0001ea000c101924 */
[----:B------:R-:W-:Y:S05]  /*4fc0*/  @!P3 BRA `(.L_x_185) ;  /* 0x000000000004b947 */ /* 0x000fea0003800000 */
[----:B------:R0:W5:Y:S02]  /*4fd0*/  LDG.E.LTC128B R152, desc[UR36][R6.64+0x264] ;  /* 0x0002642406987981 */ /* 0x000164000c1e1920 */
.L_x_185:
[----:B------:R-:W-:Y:S05]  /*4fe0*/  BSYNC B1 ;  /* 0x0000000000017941 */ /* 0x000fea0003800000 */
.L_x_184:
[----:B-----5:R-:W-:Y:S01]  /*4ff0*/  FMUL R12, R152, R155 ;  /* 0x0000009b980c7220 */ /* 0x020fe20000400000 */
[----:B------:R-:W-:Y:S01]  /*5000*/  ISETP.GT.AND P2, PT, R0, 0x8, P1 ;  /* 0x000000080000780c */ /* 0x000fe20000f44270 */
[----:B------:R-:W-:Y:S02]  /*5010*/  BSSY B1, `(.L_x_186) ;  /* 0x0000005000017945 */ /* 0x000fe40003800000 */
[----:B------:R-:W-:-:S05]  /*5020*/  FFMA R101, R101, R154, R12 ;  /* 0x0000009a65657223 */ /* 0x000fca000000000c */
[----:B------:R0:W-:Y:S05]  /*5030*/  @P3 STG.E desc[UR36][R4.64+0x264], R101 ;  /* 0x0002646504003986 */ /* 0x0001ea000c101924 */
[----:B------:R-:W-:Y:S05]  /*5040*/  @!P2 BRA `(.L_x_187) ;  /* 0x000000000004a947 */ /* 0x000fea0003800000 */
[----:B------:R0:W5:Y:S02]  /*5050*/  LDG.E.LTC128B R152, desc[UR36][R8.64+0x260] ;  /* 0x0002602408987981 */ /* 0x000164000c1e1920 */
.L_x_187:
[----:B------:R-:W-:Y:S05]  /*5060*/  BSYNC B1 ;  /* 0x0000000000017941 */ /* 0x000fea0003800000 */
.L_x_186:
        /* <DEDUP_REMOVED lines=8> */
.L_x_189:
[----:B------:R-:W-:Y:S05]  /*50f0*/  BSYNC B1 ;  /* 0x0000000000017941 */ /* 0x000fea0003800000 */
.L_x_188:
        /* <DEDUP_REMOVED lines=8> */
.L_x_191:
[----:B------:R-:W-:Y:S05]  /*5180*/  BSYNC B1 ;  /* 0x0000000000017941 */ /* 0x000fea0003800000 */
.L_x_190:
[----:B0----5:R-:W-:Y:S01]  /*5190*/  FMUL R13, R152, R155 ;  /* 0x0000009b980d7220 */ /* 0x021fe20000400000 */
[----:B------:R-:W-:Y:S01]  /*51a0*/  ISETP.GT.AND P3, PT, R0, RZ, P0 ;  /* 0x000000ff0000720c */ /* 0x000fe20000764270 */
[----:B------:R-:W-:Y:S02]  /*51b0*/  BSSY B1, `(.L_x_192) ;  /* 0x0000005000017945 */ /* 0x000fe40003800000 */
[----:B------:R-:W-:-:S05]  /*51c0*/  FFMA R13, R104, R154, R13 ;  /* 0x0000009a680d7223 */ /* 0x000fca000000000d */
[----:B------:R0:W-:Y:S05]  /*51d0*/  @P2 STG.E desc[UR36][R4.64+0x280], R13 ;  /* 0x0002800d04002986 */ /* 0x0001ea000c101924 */
[----:B------:R-:W-:Y:S05]  /*51e0*/  @!P3 BRA `(.L_x_193) ;  /* 0x000000000004b947 */ /* 0x000fea0003800000 */
[----:B------:R0:W5:Y:S02]  /*51f0*/  LDG.E.LTC128B R152, desc[UR36][R6.64+0x284] ;  /* 0x0002842406987981 */ /* 0x000164000c1e1920 */
.L_x_193:
[----:B------:R-:W-:Y:S05]  /*5200*/  BSYNC B1 ;  /* 0x0000000000017941 */ /* 0x000fea0003800000 */
.L_x_192:
[----:B-----5:R-:W-:Y:S01]  /*5210*/  FMUL R12, R152, R155 ;  /* 0x0000009b980c7220 */ /* 0x020fe20000400000 */
[----:B------:R-:W-:Y:S01]  /*5220*/  ISETP.GT.AND P2, PT, R0, 0x8, P1 ;  /* 0x000000080000780c */ /* 0x000fe20000f44270 */
[----:B------:R-:W-:Y:S02]  /*5230*/  BSSY B1, `(.L_x_194) ;  /* 0x0000005000017945 */ /* 0x000fe40003800000 */
[----:B------:R-:W-:-:S05]  /*5240*/  FFMA R105, R105, R154, R12 ;  /* 0x0000009a69697223 */ /* 0x000fca000000000c */
[----:B------:R0:W-:Y:S05]  /*5250*/  @P3 STG.E desc[UR36][R4.64+0x284], R105 ;  /* 0x0002846904003986 */ /* 0x0001ea000c101924 */
[----:B------:R-:W-:Y:S05]  /*5260*/  @!P2 BRA `(.L_x_195) ;  /* 0x000000000004a947 */ /* 0x000fea0003800000 */
[----:B------:R0:W5:Y:S02]  /*5270*/  LDG.E.LTC128B R152, desc[UR36][R8.64+0x280] ;  /* 0x0002802408987981 */ /* 0x000164000c1e1920 */
.L_x_195:
[----:B------:R-:W-:Y:S05]  /*5280*/  BSYNC B1 ;  /* 0x0000000000017941 */ /* 0x000fea0003800000 */
.L_x_194:
        /* <DEDUP_REMOVED lines=8> */
.L_x_197:
[----:B------:R-:W-:Y:S05]  /*5310*/  BSYNC B1 ;  /* 0x0000000000017941 */ /* 0x000fea0003800000 */
.L_x_196:
        /* <DEDUP_REMOVED lines=8> */
.L_x_199:
[----:B------:R-:W-:Y:S05]  /*53a0*/  BSYNC B1 ;  /* 0x0000000000017941 */ /* 0x000fea0003800000 */
.L_x_198:
[----:B0----5:R-:W-:Y:S01]  /*53b0*/  FMUL R13, R152, R155 ;  /* 0x0000009b980d7220 */ /* 0x021fe20000400000 */
[----:B------:R-:W-:Y:S01]  /*53c0*/  ISETP.GT.AND P3, PT, R0, RZ, P0 ;  /* 0x000000ff0000720c */ /* 0x000fe20000764270 */
[----:B------:R-:W-:Y:S02]  /*53d0*/  BSSY B1, `(.L_x_200) ;  /* 0x0000005000017945 */ /* 0x000fe40003800000 */
[----:B------:R-:W-:-:S05]  /*53e0*/  FFMA R13, R108, R154, R13 ;  /* 0x0000009a6c0d7223 */ /* 0x000fca000000000d */
[----:B------:R0:W-:Y:S05]  /*53f0*/  @P2 STG.E desc[UR36][R4.64+0x2a0], R13 ;  /* 0x0002a00d04002986 */ /* 0x0001ea000c101924 */
[----:B------:R-:W-:Y:S05]  /*5400*/  @!P3 BRA `(.L_x_201) ;  /* 0x000000000004b947 */ /* 0x000fea0003800000 */
[----:B------:R0:W5:Y:S02]  /*5410*/  LDG.E.LTC128B R152, desc[UR36][R6.64+0x2a4] ;  /* 0x0002a42406987981 */ /* 0x000164000c1e1920 */
.L_x_201:
[----:B------:R-:W-:Y:S05]  /*5420*/  BSYNC B1 ;  /* 0x0000000000017941 */ /* 0x000fea0003800000 */
.L_x_200:
[----:B-----5:R-:W-:Y:S01]  /*5430*/  FMUL R12, R152, R155 ;  /* 0x0000009b980c7220 */ /* 0x020fe20000400000 */
[----:B------:R-:W-:Y:S01]  /*5440*/  ISETP.GT.AND P2, PT, R0, 0x8, P1 ;  /* 0x000000080000780c */ /* 0x000fe20000f44270 */
[----:B------:R-:W-:Y:S02]  /*5450*/  BSSY B1, `(.L_x_202) ;  /* 0x0000005000017945 */ /* 0x000fe40003800000 */
[----:B------:R-:W-:-:S05]  /*5460*/  FFMA R109, R109, R154, R12 ;  /* 0x0000009a6d6d7223 */ /* 0x000fca000000000c */
[----:B------:R0:W-:Y:S05]  /*5470*/  @P3 STG.E desc[UR36][R4.64+0x2a4], R109 ;  /* 0x0002a46d04003986 */ /* 0x0001ea000c101924 */
[----:B------:R-:W-:Y:S05]  /*5480*/  @!P2 BRA `(.L_x_203) ;  /* 0x000000000004a947 */ /* 0x000fea0003800000 */
[----:B------:R0:W5:Y:S02]  /*5490*/  LDG.E.LTC128B R152, desc[UR36][R8.64+0x2a0] ;  /* 0x0002a02408987981 */ /* 0x000164000c1e1920 */
.L_x_203:
[----:B------:R-:W-:Y:S05]  /*54a0*/  BSYNC B1 ;  /* 0x0000000000017941 */ /* 0x000fea0003800000 */
.L_x_202:
        /* <DEDUP_REMOVED lines=8> */
.L_x_205:
[----:B------:R-:W-:Y:S05]  /*5530*/  BSYNC B1 ;  /* 0x0000000000017941 */ /* 0x000fea0003800000 */
.L_x_204:
        /* <DEDUP_REMOVED lines=8> */
.L_x_207:
[----:B------:R-:W-:Y:S05]  /*55c0*/  BSYNC B1 ;  /* 0x0000000000017941 */ /* 0x000fea0003800000 */
.L_x_206:
[----:B0----5:R-:W-:Y:S01]  /*55d0*/  FMUL R13, R152, R155 ;  /* 0x0000009b980d7220 */ /* 0x021fe20000400000 */
[----:B------:R-:W-:Y:S01]  /*55e0*/  ISETP.GT.AND P3, PT, R0, RZ, P0 ;  /* 0x000000ff0000720c */ /* 0x000fe20000764270 */
[----:B------:R-:W-:Y:S02]  /*55f0*/  BSSY B1, `(.L_x_208) ;  /* 0x0000005000017945 */ /* 0x000fe40003800000 */
[----:B------:R-:W-:-:S05]  /*5600*/  FFMA R13, R112, R154, R13 ;  /* 0x0000009a700d7223 */ /* 0x000fca000000000d */
[----:B------:R0:W-:Y:S05]  /*5610*/  @P2 STG.E desc[UR36][R4.64+0x2c0], R13 ;  /* 0x0002c00d04002986 */ /* 0x0001ea000c101924 */
[----:B------:R-:W-:Y:S05]  /*5620*/  @!P3 BRA `(.L_x_209) ;  /* 0x000000000004b947 */ /* 0x000fea0003800000 */
[----:B------:R0:W5:Y:S02]  /*5630*/  LDG.E.LTC128B R152, desc[UR36][R6.64+0x2c4] ;  /* 0x0002c42406987981 */ /* 0x000164000c1e1920 */
.L_x_209:
[----:B------:R-:W-:Y:S05]  /*5640*/  BSYNC B1 ;  /* 0x0000000000017941 */ /* 0x000fea0003800000 */
.L_x_208:
[----:B-----5:R-:W-:Y:S01]  /*5650*/  FMUL R12, R152, R155 ;  /* 0x0000009b980c7220 */ /* 0x020fe20000400000 */
[----:B------:R-:W-:Y:S01]  /*5660*/  ISETP.GT.AND P2, PT, R0, 0x8, P1 ;  /* 0x000000080000780c */ /* 0x000fe20000f44270 */
[----:B------:R-:W-:Y:S02]  /*5670*/  BSSY B1, `(.L_x_210) ;  /* 0x0000005000017945 */ /* 0x000fe40003800000 */
[----:B------:R-:W-:-:S05]  /*5680*/  FFMA R113, R113, R154, R12 ;  /* 0x0000009a71717223 */ /* 0x000fca000000000c */
[----:B------:R0:W-:Y:S05]  /*5690*/  @P3 STG.E desc[UR36][R4.64+0x2c4], R113 ;  /* 0x0002c47104003986 */ /* 0x0001ea000c101924 */
[----:B------:R-:W-:Y:S05]  /*56a0*/  @!P2 BRA `(.L_x_211) ;  /* 0x000000000004a947 */ /* 0x000fea0003800000 */
[----:B------:R0:W5:Y:S02]  /*56b0*/  LDG.E.LTC128B R152, desc[UR36][R8.64+0x2c0] ;  /* 0x0002c02408987981 */ /* 0x000164000c1e1920 */
.L_x_211:
[----:B------:R-:W-:Y:S05]  /*56c0*/  BSYNC B1 ;  /* 0x0000000000017941 */ /* 0x000fea0003800000 */
.L_x_210:
        /* <DEDUP_REMOVED lines=8> */
.L_x_213:
[----:B------:R-:W-:Y:S05]  /*5750*/  BSYNC B1 ;  /* 0x0000000000017941 */ /* 0x000fea0003800000 */
.L_x_212:
        /* <DEDUP_REMOVED lines=8> */
.L_x_215:
[----:B------:R-:W-:Y:S05]  /*57e0*/  BSYNC B1 ;  /* 0x0000000000017941 */ /* 0x000fea0003800000 */
.L_x_214:
[----:B0----5:R-:W-:Y:S01]  /*57f0*/  FMUL R13, R152, R155 ;  /* 0x0000009b980d7220 */ /* 0x021fe20000400000 */
[----:B------:R-:W-:Y:S01]  /*5800*/  ISETP.GT.AND P3, PT, R0, RZ, P0 ;  /* 0x000000ff0000720c */ /* 0x000fe20000764270 */
[----:B------:R-:W-:Y:S02]  /*5810*/  BSSY B1, `(.L_x_216) ;  /* 0x0000005000017945 */ /* 0x000fe40003800000 */
[----:B------:R-:W-:-:S05]  /*5820*/  FFMA R13, R116, R154, R13 ;  /* 0x0000009a740d7223 */ /* 0x000fca000000000d */
[----:B------:R0:W-:Y:S05]  /*5830*/  @P2 STG.E desc[UR36][R4.64+0x2e0], R13 ;  /* 0x0002e00d04002986 */ /* 0x0001ea000c101924 */
[----:B------:R-:W-:Y:S05]  /*5840*/  @!P3 BRA `(.L_x_217) ;  /* 0x000000000004b947 */ /* 0x000fea0003800000 */
[----:B------:R0:W5:Y:S02]  /*5850*/  LDG.E.LTC128B R152, desc[UR36][R6.64+0x2e4] ;  /* 0x0002e42406987981 */ /* 0x000164000c1e1920 */
.L_x_217:
[----:B------:R-:W-:Y:S05]  /*5860*/  BSYNC B1 ;  /* 0x0000000000017941 */ /* 0x000fea0003800000 */
.L_x_216:
[----:B-----5:R-:W-:Y:S01]  /*5870*/  FMUL R12, R152, R155 ;  /* 0x0000009b980c7220 */ /* 0x020fe20000400000 */
[----:B------:R-:W-:Y:S01]  /*5880*/  ISETP.GT.AND P2, PT, R0, 0x8, P1 ;  /* 0x000000080000780c */ /* 0x000fe20000f44270 */
[----:B------:R-:W-:Y:S02]  /*5890*/  BSSY B1, `(.L_x_218) ;  /* 0x0000005000017945 */ /* 0x000fe40003800000 */
[----:B------:R-:W-:-:S05]  /*58a0*/  FFMA R117, R117, R154, R12 ;  /* 0x0000009a75757223 */ /* 0x000fca000000000c */
[----:B------:R0:W-:Y:S05]  /*58b0*/  @P3 STG.E desc[UR36][R4.64+0x2e4], R117 ;  /* 0x0002e47504003986 */ /* 0x0001ea000c101924 */
[----:B------:R-:W-:Y:S05]  /*58c0*/  @!P2 BRA `(.L_x_219) ;  /* 0x000000000004a947 */ /* 0x000fea0003800000 */
[----:B------:R0:W5:Y:S02]  /*58d0*/  LDG.E.LTC128B R152, desc[UR36][R8.64+0x2e0] ;  /* 0x0002e02408987981 */ /* 0x000164000c1e1920 */
.L_x_219:
[----:B------:R-:W-:Y:S05]  /*58e0*/  BSYNC B1 ;  /* 0x0000000000017941 */ /* 0x000fea0003800000 */
.L_x_218:
        /* <DEDUP_REMOVED lines=8> */
.L_x_221:
[----:B------:R-:W-:Y:S05]  /*5970*/  BSYNC B1 ;  /* 0x0000000000017941 */ /* 0x000fea0003800000 */
.L_x_220:
        /* <DEDUP_REMOVED lines=8> */
.L_x_223:
[----:B------:R-:W-:Y:S05]  /*5a00*/  BSYNC B1 ;  /* 0x0000000000017941 */ /* 0x000fea0003800000 */
.L_x_222:
[----:B0----5:R-:W-:Y:S01]  /*5a10*/  FMUL R13, R152, R155 ;  /* 0x0000009b980d7220 */ /* 0x021fe20000400000 */
[----:B------:R-:W-:Y:S01]  /*5a20*/  ISETP.GT.AND P3, PT, R0, RZ, P0 ;  /* 0x000000ff0000720c */ /* 0x000fe20000764270 */
[----:B------:R-:W-:Y:S02]  /*5a30*/  BSSY B1, `(.L_x_224) ;  /* 0x0000005000017945 */ /* 0x000fe40003800000 */
[----:B------:R-:W-:-:S05]  /*5a40*/  FFMA R13, R120, R154, R13 ;  /* 0x0000009a780d7223 */ /* 0x000fca000000000d */
[----:B------:R0:W-:Y:S05]  /*5a50*/  @P2 STG.E desc[UR36][R4.64+0x300], R13 ;  /* 0x0003000d04002986 */ /* 0x0001ea000c101924 */
[----:B------:R-:W-:Y:S05]  /*5a60*/  @!P3 BRA `(.L_x_225) ;  /* 0x000000000004b947 */ /* 0x000fea0003800000 */
[----:B------:R0:W5:Y:S02]  /*5a70*/  LDG.E.LTC128B R152, desc[UR36][R6.64+0x304] ;  /* 0x0003042406987981 */ /* 0x000164000c1e1920 */
.L_x_225:
[----:B------:R-:W-:Y:S05]  /*5a80*/  BSYNC B1 ;  /* 0x0000000000017941 */ /* 0x000fea0003800000 */
.L_x_224:
[----:B-----5:R-:W-:Y:S01]  /*5a90*/  FMUL R12, R152, R155 ;  /* 0x0000009b980c7220 */ /* 0x020fe20000400000 */
[----:B------:R-:W-:Y:S01]  /*5aa0*/  ISETP.GT.AND P2, PT, R0, 0x8, P1 ;  /* 0x000000080000780c */ /* 0x000fe20000f44270 */
[----:B------:R-:W-:Y:S02]  /*5ab0*/  BSSY B1, `(.L_x_226) ;  /* 0x0000005000017945 */ /* 0x000fe40003800000 */
[----:B------:R-:W-:-:S05]  /*5ac0*/  FFMA R121, R121, R154, R12 ;  /* 0x0000009a79797223 */ /* 0x000fca000000000c */
[----:B------:R0:W-:Y:S05]  /*5ad0*/  @P3 STG.E desc[UR36][R4.64+0x304], R121 ;  /* 0x0003047904003986 */ /* 0x0001ea000c101924 */
[----:B------:R-:W-:Y:S05]  /*5ae0*/  @!P2 BRA `(.L_x_227) ;  /* 0x000000000004a947 */ /* 0x000fea0003800000 */
[----:B------:R0:W5:Y:S02]  /*5af0*/  LDG.E.LTC128B R152, desc[UR36][R8.64+0x300] ;  /* 0x0003002408987981 */ /* 0x000164000c1e1920 */
.L_x_227:
[----:B------:R-:W-:Y:S05]  /*5b00*/  BSYNC B1 ;  /* 0x0000000000017941 */ /* 0x000fea0003800000 */
.L_x_226:
        /* <DEDUP_REMOVED lines=8> */
.L_x_229:
[----:B------:R-:W-:Y:S05]  /*5b90*/  BSYNC B1 ;  /* 0x0000000000017941 */ /* 0x000fea0003800000 */
.L_x_228:
        /* <DEDUP_REMOVED lines=8> */
.L_x_231:
[----:B------:R-:W-:Y:S05]  /*5c20*/  BSYNC B1 ;  /* 0x0000000000017941 */ /* 0x000fea0003800000 */
.L_x_230:
[----:B0----5:R-:W-:Y:S01]  /*5c30*/  FMUL R13, R152, R155 ;  /* 0x0000009b980d7220 */ /* 0x021fe20000400000 */
[----:B------:R-:W-:Y:S01]  /*5c40*/  ISETP.GT.AND P3, PT, R0, RZ, P0 ;  /* 0x000000ff0000720c */ /* 0x000fe20000764270 */
[----:B------:R-:W-:Y:S02]  /*5c50*/  BSSY B1, `(.L_x_232) ;  /* 0x0000005000017945 */ /* 0x000fe40003800000 */
[----:B------:R-:W-:-:S05]  /*5c60*/  FFMA R13, R124, R154, R13 ;  /* 0x0000009a7c0d7223 */ /* 0x000fca000000000d */
[----:B------:R0:W-:Y:S05]  /*5c70*/  @P2 STG.E desc[UR36][R4.64+0x320], R13 ;  /* 0x0003200d04002986 */ /* 0x0001ea000c101924 */
[----:B------:R-:W-:Y:S05]  /*5c80*/  @!P3 BRA `(.L_x_233) ;  /* 0x000000000004b947 */ /* 0x000fea0003800000 */
[----:B------:R0:W5:Y:S02]  /*5c90*/  LDG.E.LTC128B R152, desc[UR36][R6.64+0x324] ;  /* 0x0003242406987981 */ /* 0x000164000c1e1920 */
.L_x_233:
[----:B------:R-:W-:Y:S05]  /*5ca0*/  BSYNC B1 ;  /* 0x0000000000017941 */ /* 0x000fea0003800000 */
.L_x_232:
[----:B-----5:R-:W-:Y:S01]  /*5cb0*/  FMUL R12, R152, R155 ;  /* 0x0000009b980c7220 */ /* 0x020fe20000400000 */
[----:B------:R-:W-:Y:S01]  /*5cc0*/  ISETP.GT.AND P2, PT, R0, 0x8, P1 ;  /* 0x000000080000780c */ /* 0x000fe20000f44270 */
[----:B------:R-:W-:Y:S02]  /*5cd0*/  BSSY B1, `(.L_x_234) ;  /* 0x0000005000017945 */ /* 0x000fe40003800000 */
[----:B------:R-:W-:-:S05]  /*5ce0*/  FFMA R125, R125, R154, R12 ;  /* 0x0000009a7d7d7223 */ /* 0x000fca000000000c */
[----:B------:R0:W-:Y:S05]  /*5cf0*/  @P3 STG.E desc[UR36][R4.64+0x324], R125 ;  /* 0x0003247d04003986 */ /* 0x0001ea000c101924 */
[----:B------:R-:W-:Y:S05]  /*5d00*/  @!P2 BRA `(.L_x_235) ;  /* 0x000000000004a947 */ /* 0x000fea0003800000 */
[----:B------:R0:W5:Y:S02]  /*5d10*/  LDG.E.LTC128B R152, desc[UR36][R8.64+0x320] ;  /* 0x0003202408987981 */ /* 0x000164000c1e1920 */
.L_x_235:
[----:B------:R-:W-:Y:S05]  /*5d20*/  BSYNC B1 ;  /* 0x0000000000017941 */ /* 0x000fea0003800000 */
.L_x_234:
        /* <DEDUP_REMOVED lines=8> */
.L_x_237:
[----:B------:R-:W-:Y:S05]  /*5db0*/  BSYNC B1 ;  /* 0x0000000000017941 */ /* 0x000fea0003800000 */
.L_x_236:
        /* <DEDUP_REMOVED lines=8> */
.L_x_239:
[----:B------:R-:W-:Y:S05]  /*5e40*/  BSYNC B1 ;  /* 0x0000000000017941 */ /* 0x000fea0003800000 */
.L_x_238:
[----:B0----5:R-:W-:Y:S01]  /*5e50*/  FMUL R13, R152, R155 ;  /* 0x0000009b980d7220 */ /* 0x021fe20000400000 */
[----:B------:R-:W-:Y:S01]  /*5e60*/  ISETP.GT.AND P3, PT, R0, RZ, P0 ;  /* 0x000000ff0000720c */ /* 0x000fe20000764270 */
[----:B------:R-:W-:Y:S02]  /*5e70*/  BSSY B1, `(.L_x_240) ;  /* 0x0000005000017945 */ /* 0x000fe40003800000 */
[----:B------:R-:W-:-:S05]  /*5e80*/  FFMA R13, R128, R154, R13 ;  /* 0x0000009a800d7223 */ /* 0x000fca000000000d */
[----:B------:R0:W-:Y:S05]  /*5e90*/  @P2 STG.E desc[UR36][R4.64+0x340], R13 ;  /* 0x0003400d04002986 */ /* 0x0001ea000c101924 */
[----:B------:R-:W-:Y:S05]  /*5ea0*/  @!P3 BRA `(.L_x_241) ;  /* 0x000000000004b947 */ /* 0x000fea0003800000 */
[----:B------:R0:W5:Y:S02]  /*5eb0*/  LDG.E.LTC128B R152, desc[UR36][R6.64+0x344] ;  /* 0x0003442406987981 */ /* 0x000164000c1e1920 */
.L_x_241:
[----:B------:R-:W-:Y:S05]  /*5ec0*/  BSYNC B1 ;  /* 0x0000000000017941 */ /* 0x000fea0003800000 */
.L_x_240:
[----:B-----5:R-:W-:Y:S01]  /*5ed0*/  FMUL R12, R152, R155 ;  /* 0x0000009b980c7220 */ /* 0x020fe20000400000 */
[----:B------:R-:W-:Y:S01]  /*5ee0*/  ISETP.GT.AND P2, PT, R0, 0x8, P1 ;  /* 0x000000080000780c */ /* 0x000fe20000f44270 */
[----:B------:R-:W-:Y:S02]  /*5ef0*/  BSSY B1, `(.L_x_242) ;  /* 0x0000005000017945 */ /* 0x000fe40003800000 */
[----:B------:R-:W-:-:S05]  /*5f00*/  FFMA R129, R129, R154, R12 ;  /* 0x0000009a81817223 */ /* 0x000fca000000000c */
[----:B------:R0:W-:Y:S05]  /*5f10*/  @P3 STG.E desc[UR36][R4.64+0x344], R129 ;  /* 0x0003448104003986 */ /* 0x0001ea000c101924 */
[----:B------:R-:W-:Y:S05]  /*5f20*/  @!P2 BRA `(.L_x_243) ;  /* 0x000000000004a947 */ /* 0x000fea0003800000 */
[----:B------:R0:W5:Y:S02]  /*5f30*/  LDG.E.LTC128B R152, desc[UR36][R8.64+0x340] ;  /* 0x0003402408987981 */ /* 0x000164000c1e1920 */
.L_x_243:
[----:B------:R-:W-:Y:S05]  /*5f40*/  BSYNC B1 ;  /* 0x0000000000017941 */ /* 0x000fea0003800000 */
.L_x_242:
        /* <DEDUP_REMOVED lines=8> */
.L_x_245:
[----:B------:R-:W-:Y:S05]  /*5fd0*/  BSYNC B1 ;  /* 0x0000000000017941 */ /* 0x000fea0003800000 */
.L_x_244:
        /* <DEDUP_REMOVED lines=8> */
.L_x_247:
[----:B------:R-:W-:Y:S05]  /*6060*/  BSYNC B1 ;  /* 0x0000000000017941 */ /* 0x000fea0003800000 */
.L_x_246:
[----:B0----5:R-:W-:Y:S01]  /*6070*/  FMUL R13, R152, R155 ;  /* 0x0000009b980d7220 */ /* 0x021fe20000400000 */
[----:B------:R-:W-:Y:S01]  /*6080*/  ISETP.GT.AND P3, PT, R0, RZ, P0 ;  /* 0x000000ff0000720c */ /* 0x000fe20000764270 */
[----:B------:R-:W-:Y:S02]  /*6090*/  BSSY B1, `(.L_x_248) ;  /* 0x0000005000017945 */ /* 0x000fe40003800000 */
[----:B------:R-:W-:-:S05]  /*60a0*/  FFMA R13, R132, R154, R13 ;  /* 0x0000009a840d7223 */ /* 0x000fca000000000d */
[----:B------:R0:W-:Y:S05]  /*60b0*/  @P2 STG.E desc[UR36][R4.64+0x360], R13 ;  /* 0x0003600d04002986 */ /* 0x0001ea000c101924 */
[----:B------:R-:W-:Y:S05]  /*60c0*/  @!P3 BRA `(.L_x_249) ;  /* 0x000000000004b947 */ /* 0x000fea0003800000 */
[----:B------:R0:W5:Y:S02]  /*60d0*/  LDG.E.LTC128B R152, desc[UR36][R6.64+0x364] ;  /* 0x0003642406987981 */ /* 0x000164000c1e1920 */
.L_x_249:
[----:B------:R-:W-:Y:S05]  /*60e0*/  BSYNC B1 ;  /* 0x0000000000017941 */ /* 0x000fea0003800000 */
.L_x_248:
[----:B-----5:R-:W-:Y:S01]  /*60f0*/  FMUL R12, R152, R155 ;  /* 0x0000009b980c7220 */ /* 0x020fe20000400000 */
[----:B------:R-:W-:Y:S01]  /*6100*/  ISETP.GT.AND P2, PT, R0, 0x8, P1 ;  /* 0x000000080000780c */ /* 0x000fe20000f44270 */
[----:B------:R-:W-:Y:S02]  /*6110*/  BSSY B1, `(.L_x_250) ;  /* 0x0000005000017945 */ /* 0x000fe40003800000 */
[----:B------:R-:W-:-:S05]  /*6120*/  FFMA R133, R133, R154, R12 ;  /* 0x0000009a85857223 */ /* 0x000fca000000000c */
[----:B------:R0:W-:Y:S05]  /*6130*/  @P3 STG.E desc[UR36][R4.64+0x364], R133 ;  /* 0x0003648504003986 */ /* 0x0001ea000c101924 */
[----:B------:R-:W-:Y:S05]  /*6140*/  @!P2 BRA `(.L_x_251) ;  /* 0x000000000004a947 */ /* 0x000fea0003800000 */
[----:B------:R0:W5:Y:S02]  /*6150*/  LDG.E.LTC128B R152, desc[UR36][R8.64+0x360] ;  /* 0x0003602408987981 */ /* 0x000164000c1e1920 */
.L_x_251:
[----:B------:R-:W-:Y:S05]  /*6160*/  BSYNC B1 ;  /* 0x0000000000017941 */ /* 0x000fea0003800000 */
.L_x_250:
        /* <DEDUP_REMOVED lines=8> */
.L_x_253:
[----:B------:R-:W-:Y:S05]  /*61f0*/  BSYNC B1 ;  /* 0x0000000000017941 */ /* 0x000fea0003800000 */
.L_x_252:
        /* <DEDUP_REMOVED lines=8> */
.L_x_255:
[----:B------:R-:W-:Y:S05]  /*6280*/  BSYNC B1 ;  /* 0x0000000000017941 */ /* 0x000fea0003800000 */
.L_x_254:
[----:B0----5:R-:W-:Y:S01]  /*6290*/  FMUL R13, R152, R155 ;  /* 0x0000009b980d7220 */ /* 0x021fe20000400000 */
[----:B------:R-:W-:Y:S01]  /*62a0*/  ISETP.GT.AND P3, PT, R0, RZ, P0 ;  /* 0x000000ff0000720c */ /* 0x000fe20000764270 */
[----:B------:R-:W-:Y:S02]  /*62b0*/  BSSY B1, `(.L_x_256) ;  /* 0x0000005000017945 */ /* 0x000fe40003800000 */
[----:B------:R-:W-:-:S05]  /*62c0*/  FFMA R13, R136, R154, R13 ;  /* 0x0000009a880d7223 */ /* 0x000fca000000000d */
[----:B------:R0:W-:Y:S05]  /*62d0*/  @P2 STG.E desc[UR36][R4.64+0x380], R13 ;  /* 0x0003800d04002986 */ /* 0x0001ea000c101924 */
[----:B------:R-:W-:Y:S05]  /*62e0*/  @!P3 BRA `(.L_x_257) ;  /* 0x000000000004b947 */ /* 0x000fea0003800000 */
[----:B------:R0:W5:Y:S02]  /*62f0*/  LDG.E.LTC128B R152, desc[UR36][R6.64+0x384] ;  /* 0x0003842406987981 */ /* 0x000164000c1e1920 */
.L_x_257:
[----:B------:R-:W-:Y:S05]  /*6300*/  BSYNC B1 ;  /* 0x0000000000017941 */ /* 0x000fea0003800000 */
.L_x_256:
[----:B-----5:R-:W-:Y:S01]  /*6310*/  FMUL R12, R152, R155 ;  /* 0x0000009b980c7220 */ /* 0x020fe20000400000 */
[----:B------:R-:W-:Y:S01]  /*6320*/  ISETP.GT.AND P2, PT, R0, 0x8, P1 ;  /* 0x000000080000780c */ /* 0x000fe20000f44270 */
[----:B------:R-:W-:Y:S02]  /*6330*/  BSSY B1, `(.L_x_258) ;  /* 0x0000005000017945 */ /* 0x000fe40003800000 */
[----:B------:R-:W-:-:S05]  /*6340*/  FFMA R137, R137, R154, R12 ;  /* 0x0000009a89897223 */ /* 0x000fca000000000c */
[----:B------:R0:W-:Y:S05]  /*6350*/  @P3 STG.E desc[UR36][R4.64+0x384], R137 ;  /* 0x0003848904003986 */ /* 0x0001ea000c101924 */
[----:B------:R-:W-:Y:S05]  /*6360*/  @!P2 BRA `(.L_x_259) ;  /* 0x000000000004a947 */ /* 0x000fea0003800000 */
[----:B------:R0:W5:Y:S02]  /*6370*/  LDG.E.LTC128B R152, desc[UR36][R8.64+0x380] ;  /* 0x0003802408987981 */ /* 0x000164000c1e1920 */
.L_x_259:
[----:B------:R-:W-:Y:S05]  /*6380*/  BSYNC B1 ;  /* 0x0000000000017941 */ /* 0x000fea0003800000 */
.L_x_258:
        /* <DEDUP_REMOVED lines=8> */
.L_x_261:
[----:B------:R-:W-:Y:S05]  /*6410*/  BSYNC B1 ;  /* 0x0000000000017941 */ /* 0x000fea0003800000 */
.L_x_260:
        /* <DEDUP_REMOVED lines=8> */
.L_x_263:
[----:B------:R-:W-:Y:S05]  /*64a0*/  BSYNC B1 ;  /* 0x0000000000017941 */ /* 0x000fea0003800000 */
.L_x_262:
[----:B0----5:R-:W-:Y:S01]  /*64b0*/  FMUL R13, R152, R155 ;  /* 0x0000009b980d7220 */ /* 0x021fe20000400000 */
[----:B------:R-:W-:Y:S01]  /*64c0*/  ISETP.GT.AND P3, PT, R0, RZ, P0 ;  /* 0x000000ff0000720c */ /* 0x000fe20000764270 */
[----:B------:R-:W-:Y:S02]  /*64d0*/  BSSY B1, `(.L_x_264) ;  /* 0x0000005000017945 */ /* 0x000fe40003800000 */
[----:B------:R-:W-:-:S05]  /*64e0*/  FFMA R13, R140, R154, R13 ;  /* 0x0000009a8c0d7223 */ /* 0x000fca000000000d */
[----:B------:R0:W-:Y:S05]  /*64f0*/  @P2 STG.E desc[UR36][R4.64+0x3a0], R13 ;  /* 0x0003a00d04002986 */ /* 0x0001ea000c101924 */
[----:B------:R-:W-:Y:S05]  /*6500*/  @!P3 BRA `(.L_x_265) ;  /* 0x000000000004b947 */ /* 0x000fea0003800000 */
[----:B------:R0:W5:Y:S02]  /*6510*/  LDG.E.LTC128B R152, desc[UR36][R6.64+0x3a4] ;  /* 0x0003a42406987981 */ /* 0x000164000c1e1920 */
.L_x_265:
[----:B------:R-:W-:Y:S05]  /*6520*/  BSYNC B1 ;  /* 0x0000000000017941 */ /* 0x000fea0003800000 */
.L_x_264:
[----:B-----5:R-:W-:Y:S01]  /*6530*/  FMUL R12, R152, R155 ;  /* 0x0000009b980c7220 */ /* 0x020fe20000400000 */
[----:B------:R-:W-:Y:S01]  /*6540*/  ISETP.GT.AND P2, PT, R0, 0x8, P1 ;  /* 0x000000080000780c */ /* 0x000fe20000f44270 */
[----:B------:R-:W-:Y:S02]  /*6550*/  BSSY B1, `(.L_x_266) ;  /* 0x0000005000017945 */ /* 0x000fe40003800000 */
[----:B------:R-:W-:-:S05]  /*6560*/  FFMA R141, R141, R154, R12 ;  /* 0x0000009a8d8d7223 */ /* 0x000fca000000000c */
[----:B------:R0:W-:Y:S05]  /*6570*/  @P3 STG.E desc[UR36][R4.64+0x3a4], R141 ;  /* 0x0003a48d04003986 */ /* 0x0001ea000c101924 */
[----:B------:R-:W-:Y:S05]  /*6580*/  @!P2 BRA `(.L_x_267) ;  /* 0x000000000004a947 */ /* 0x000fea0003800000 */
[----:B------:R0:W5:Y:S02]  /*6590*/  LDG.E.LTC128B R152, desc[UR36][R8.64+0x3a0] ;  /* 0x0003a02408987981 */ /* 0x000164000c1e1920 */
.L_x_267:
[----:B------:R-:W-:Y:S05]  /*65a0*/  BSYNC B1 ;  /* 0x0000000000017941 */ /* 0x000fea0003800000 */
.L_x_266:
        /* <DEDUP_REMOVED lines=8> */
.L_x_269:
[----:B------:R-:W-:Y:S05]  /*6630*/  BSYNC B1 ;  /* 0x0000000000017941 */ /* 0x000fea0003800000 */
.L_x_268:
        /* <DEDUP_REMOVED lines=8> */
.L_x_271:
[----:B------:R-:W-:Y:S05]  /*66c0*/  BSYNC B1 ;  /* 0x0000000000017941 */ /* 0x000fea0003800000 */
.L_x_270:
[----:B0----5:R-:W-:Y:S01]  /*66d0*/  FMUL R13, R152, R155 ;  /* 0x0000009b980d7220 */ /* 0x021fe20000400000 */
[----:B------:R-:W-:Y:S01]  /*66e0*/  ISETP.GT.AND P3, PT, R0, RZ, P0 ;  /* 0x000000ff0000720c */ /* 0x000fe20000764270 */
[----:B------:R-:W-:Y:S02]  /*66f0*/  BSSY B1, `(.L_x_272) ;  /* 0x0000005000017945 */ /* 0x000fe40003800000 */
[----:B------:R-:W-:-:S05]  /*6700*/  FFMA R13, R144, R154, R13 ;  /* 0x0000009a900d7223 */ /* 0x000fca000000000d */
[----:B------:R0:W-:Y:S05]  /*6710*/  @P2 STG.E desc[UR36][R4.64+0x3c0], R13 ;  /* 0x0003c00d04002986 */ /* 0x0001ea000c101924 */
[----:B------:R-:W-:Y:S05]  /*6720*/  @!P3 BRA `(.L_x_273) ;  /* 0x000000000004b947 */ /* 0x000fea0003800000 */
[----:B------:R0:W5:Y:S02]  /*6730*/  LDG.E.LTC128B R152, desc[UR36][R6.64+0x3c4] ;  /* 0x0003c42406987981 */ /* 0x000164000c1e1920 */
.L_x_273:
[----:B------:R-:W-:Y:S05]  /*6740*/  BSYNC B1 ;  /* 0x0000000000017941 */ /* 0x000fea0003800000 */
.L_x_272:
[----:B-----5:R-:W-:Y:S01]  /*6750*/  FMUL R12, R152, R155 ;  /* 0x0000009b980c7220 */ /* 0x020fe20000400000 */
[----:B------:R-:W-:Y:S01]  /*6760*/  ISETP.GT.AND P2, PT, R0, 0x8, P1 ;  /* 0x000000080000780c */ /* 0x000fe20000f44270 */
[----:B------:R-:W-:Y:S02]  /*6770*/  BSSY B1, `(.L_x_274) ;  /* 0x0000005000017945 */ /* 0x000fe40003800000 */
[----:B------:R-:W-:-:S05]  /*6780*/  FFMA R145, R145, R154, R12 ;  /* 0x0000009a91917223 */ /* 0x000fca000000000c */
[----:B------:R0:W-:Y:S05]  /*6790*/  @P3 STG.E desc[UR36][R4.64+0x3c4], R145 ;  /* 0x0003c49104003986 */ /* 0x0001ea000c101924 */
[----:B------:R-:W-:Y:S05]  /*67a0*/  @!P2 BRA `(.L_x_275) ;  /* 0x000000000004a947 */ /* 0x000fea0003800000 */
[----:B------:R0:W5:Y:S02]  /*67b0*/  LDG.E.LTC128B R152, desc[UR36][R8.64+0x3c0] ;  /* 0x0003c02408987981 */ /* 0x000164000c1e1920 */
.L_x_275:
[----:B------:R-:W-:Y:S05]  /*67c0*/  BSYNC B1 ;  /* 0x0000000000017941 */ /* 0x000fea0003800000 */
.L_x_274:
        /* <DEDUP_REMOVED lines=8> */
.L_x_277:
[----:B------:R-:W-:Y:S05]  /*6850*/  BSYNC B1 ;  /* 0x0000000000017941 */ /* 0x000fea0003800000 */
.L_x_276:
        /* <DEDUP_REMOVED lines=8> */
.L_x_279:
[----:B------:R-:W-:Y:S05]  /*68e0*/  BSYNC B1 ;  /* 0x0000000000017941 */ /* 0x000fea0003800000 */
.L_x_278:
[----:B-----5:R-:W-:Y:S01]  /*68f0*/  FMUL R3, R152, R155 ;  /* 0x0000009b98037220 */ /* 0x020fe20000400000 */
[----:B------:R-:W-:Y:S01]  /*6900*/  ISETP.GT.AND P3, PT, R0, RZ, P0 ;  /* 0x000000ff0000720c */ /* 0x000fe20000764270 */
[----:B------:R-:W-:Y:S02]  /*6910*/  BSSY B1, `(.L_x_280) ;  /* 0x0000005000017945 */ /* 0x000fe40003800000 */
[----:B------:R-:W-:-:S05]  /*6920*/  FFMA R3, R148, R154, R3 ;  /* 0x0000009a94037223 */ /* 0x000fca0000000003 */
[----:B------:R0:W-:Y:S05]  /*6930*/  @P2 STG.E desc[UR36][R4.64+0x3e0], R3 ;  /* 0x0003e00304002986 */ /* 0x0001ea000c101924 */
[----:B------:R-:W-:Y:S05]  /*6940*/  @!P3 BRA `(.L_x_281) ;  /* 0x000000000004b947 */ /* 0x000fea0003800000 */
[----:B------:R0:W5:Y:S02]  /*6950*/  LDG.E.LTC128B R152, desc[UR36][R6.64+0x3e4] ;  /* 0x0003e42406987981 */ /* 0x000164000c1e1920 */
.L_x_281:
[----:B------:R-:W-:Y:S05]  /*6960*/  BSYNC B1 ;  /* 0x0000000000017941 */ /* 0x000fea0003800000 */
.L_x_280:
[----:B01---5:R-:W-:Y:S01]  /*6970*/  FMUL R6, R152, R155 ;  /* 0x0000009b98067220 */ /* 0x023fe20000400000 */
[----:B------:R-:W-:Y:S01]  /*6980*/  ISETP.GT.AND P1, PT, R0, 0x8, P1 ;  /* 0x000000080000780c */ /* 0x000fe20000f24270 */
[----:B------:R-:W-:Y:S02]  /*6990*/  BSSY B1, `(.L_x_282) ;  /* 0x0000005000017945 */ /* 0x000fe40003800000 */
[----:B------:R-:W-:-:S05]  /*69a0*/  FFMA R149, R149, R154, R6 ;  /* 0x0000009a95957223 */ /* 0x000fca0000000006 */
[----:B------:R0:W-:Y:S05]  /*69b0*/  @P3 STG.E desc[UR36][R4.64+0x3e4], R149 ;  /* 0x0003e49504003986 */ /* 0x0001ea000c101924 */
[----:B------:R-:W-:Y:S05]  /*69c0*/  @!P1 BRA `(.L_x_283) ;  /* 0x0000000000049947 */ /* 0x000fea0003800000 */
[----:B------:R1:W5:Y:S02]  /*69d0*/  LDG.E.LTC128B R152, desc[UR36][R8.64+0x3e0] ;  /* 0x0003e02408987981 */ /* 0x000364000c1e1920 */
.L_x_283:
[----:B------:R-:W-:Y:S05]  /*69e0*/  BSYNC B1 ;  /* 0x0000000000017941 */ /* 0x000fea0003800000 */
.L_x_282:
[----:B-----5:R-:W-:Y:S01]  /*69f0*/  FMUL R3, R152, R155 ;  /* 0x0000009b98037220 */ /* 0x020fe20000400000 */
[----:B0-2---:R-:W-:Y:S01]  /*6a00*/  @P1 IMAD.MOV.U32 R4, RZ, RZ, R10 ;  /* 0x000000ffff041224 */ /* 0x005fe200078e000a */
[----:B------:R-:W-:Y:S01]  /*6a10*/  ISETP.GT.AND P0, PT, R0, 0x8, P0 ;  /* 0x000000080000780c */ /* 0x000fe20000704270 */
[----:B------:R-:W-:Y:S02]  /*6a20*/  @P1 IMAD.MOV.U32 R5, RZ, RZ, R11 ;  /* 0x000000ffff051224 */ /* 0x000fe400078e000b */
[----:B------:R-:W-:Y:S01]  /*6a30*/  FFMA R3, R150, R154, R3 ;  /* 0x0000009a96037223 */ /* 0x000fe20000000003 */
[----:B------:R-:W-:Y:S04]  /*6a40*/  BSSY B1, `(.L_x_284) ;  /* 0x0000004000017945 */ /* 0x000fe80003800000 */
[----:B------:R0:W-:Y:S05]  /*6a50*/  @P1 STG.E desc[UR36][R4.64+0x3e0], R3 ;  /* 0x0003e00304001986 */ /* 0x0001ea000c101924 */
[----:B------:R-:W-:Y:S05]  /*6a60*/  @!P0 BRA `(.L_x_285) ;  /* 0x0000000000048947 */ /* 0x000fea0003800000 */
[----:B------:R2:W5:Y:S02]  /*6a70*/  LDG.E.LTC128B R152, desc[UR36][R8.64+0x3e4] ;  /* 0x0003e42408987981 */ /* 0x000564000c1e1920 */
.L_x_285:
[----:B------:R-:W-:Y:S05]  /*6a80*/  BSYNC B1 ;  /* 0x0000000000017941 */ /* 0x000fea0003800000 */
.L_x_284:
[----:B-----5:R-:W-:-:S04]  /*6a90*/  FMUL R152, R152, R155 ;  /* 0x0000009b98987220 */ /* 0x020fc80000400000 */
[----:B------:R-:W-:Y:S01]  /*6aa0*/  FFMA R151, R151, R154, R152 ;  /* 0x0000009a97977223 */ /* 0x000fe20000000098 */
[----:B------:R-:W-:Y:S06]  /*6ab0*/  @!P0 BRA `(.L_x_286) ;  /* 0x0000001c00208947 */ /* 0x000fec0003800000 */
[----:B------:R0:W-:Y:S01]  /*6ac0*/  STG.E desc[UR36][R10.64+0x3e4], R151 ;  /* 0x0003e4970a007986 */ /* 0x0001e2000c101924 */
[----:B------:R-:W-:Y:S05]  /*6ad0*/  BRA `(.L_x_286) ;  /* 0x0000001c00187947 */ /* 0x000fea0003800000 */
.L_x_33:
[----:B------:R-:W-:Y:S01]  /*6ae0*/  ULDC.64 UR4, c[0x0][0x5c0] ;  /* 0x0001700000047ab9 */ /* 0x000fe20000000a00 */
[----:B------:R-:W-:Y:S01]  /*6af0*/  ISETP.GT.AND P0, PT, R3, 0x1, PT ;  /* 0x000000010300780c */ /* 0x000fe20003f04270 */
[-C--:B------:R-:W-:Y:S01]  /*6b00*/  FMUL R9, R24, R154.reuse ;  /* 0x0000009a18097220 */ /* 0x080fe20000400000 */
[----:B------:R-:W-:Y:S01]  /*6b10*/  LEA R4, P2, R162, UR4, 0x2 ;  /* 0x00000004a2047c11 */ /* 0x000fe2000f8410ff */
[-C--:B------:R-:W-:Y:S01]  /*6b20*/  FMUL R25, R25, R154.reuse ;  /* 0x0000009a19197220 */ /* 0x080fe20000400000 */
[----:B------:R-:W-:Y:S01]  /*6b30*/  ISETP.GT.AND P4, PT, R0, RZ, P0 ;  /* 0x000000ff0000720c */ /* 0x000fe20000784270 */
[-C--:B------:R-:W-:Y:S01]  /*6b40*/  FMUL R27, R27, R154.reuse ;  /* 0x0000009a1b1b7220 */ /* 0x080fe20000400000 */
[----:B------:R-:W-:Y:S01]  /*6b50*/  LEA.HI.X R5, R162, UR5, R171, 0x2, P2 ;  /* 0x00000005a2057c11 */ /* 0x000fe200090f14ab */
[-C--:B------:R-:W-:Y:S01]  /*6b60*/  FMUL R29, R29, R154.reuse ;  /* 0x0000009a1d1d7220 */ /* 0x080fe20000400000 */
[----:B------:R-:W-:Y:S01]  /*6b70*/  ISETP.GT.AND P2, PT, R0, 0x8, P1 ;  /* 0x000000080000780c */ /* 0x000fe20000f44270 */
[----:B------:R-:W-:Y:S01]  /*6b80*/  FMUL R31, R31, R154 ;  /* 0x0000009a1f1f7220 */ /* 0x000fe20000400000 */
[C---:B------:R-:W-:Y:S01]  /*6b90*/  SHF.L.U64.HI R7, R10.reuse, 0x5, R11 ;  /* 0x000000050a077819 */ /* 0x040fe2000001020b */
[----:B------:R0:W-:Y:S01]  /*6ba0*/  @P3 STG.E desc[UR36][R4.64], R9 ;  /* 0x0000000904003986 */ /* 0x0001e2000c101924 */
[----:B------:R-:W-:Y:S01]  /*6bb0*/  LEA R6, P3, R10, R4, 0x5 ;  /* 0x000000040a067211 */ /* 0x000fe200078628ff */
[-C--:B------:R-:W-:Y:S01]  /*6bc0*/  FMUL R11, R26, R154.reuse ;  /* 0x0000009a1a0b7220 */ /* 0x080fe20000400000 */
[----:B------:R-:W-:Y:S01]  /*6bd0*/  ISETP.GT.AND P1, PT, R3, 0x8, PT ;  /* 0x000000080300780c */ /* 0x000fe20003f24270 */
[-C--:B------:R-:W-:Y:S01]  /*6be0*/  FMUL R33, R33, R154.reuse ;  /* 0x0000009a21217220 */ /* 0x080fe20000400000 */
[C---:B------:R-:W-:Y:S01]  /*6bf0*/  ISETP.GT.AND P0, PT, R0.reuse, 0x8, P0 ;  /* 0x000000080000780c */ /* 0x040fe20000704270 */
[----:B------:R-:W-:Y:S01]  /*6c00*/  IMAD.X R7, R7, 0x1, R5, P3 ;  /* 0x0000000107077824 */ /* 0x000fe200018e0605 */
[----:B------:R-:W-:Y:S01]  /*6c10*/  ISETP.GT.AND P3, PT, R3, 0x9, PT ;  /* 0x000000090300780c */ /* 0x000fe20003f64270 */
[----:B------:R-:W-:Y:S01]  /*6c20*/  @P4 STG.E desc[UR36][R4.64+0x4], R25 ;  /* 0x0000041904004986 */ /* 0x000fe2000c101924 */
[C---:B------:R-:W-:Y:S01]  /*6c30*/  ISETP.GT.AND P4, PT, R0.reuse, RZ, P1 ;  /* 0x000000ff0000720c */ /* 0x040fe20000f84270 */
[-C--:B------:R-:W-:Y:S01]  /*6c40*/  FMUL R35, R35, R154.reuse ;  /* 0x0000009a23237220 */ /* 0x080fe20000400000 */
[C---:B------:R-:W-:Y:S01]  /*6c50*/  ISETP.GT.AND P1, PT, R0.reuse, 0x8, P1 ;  /* 0x000000080000780c */ /* 0x040fe20000f24270 */
[----:B------:R1:W-:Y:S01]  /*6c60*/  @P2 STG.E desc[UR36][R6.64], R11 ;  /* 0x0000000b06002986 */ /* 0x0003e2000c101924 */
[----:B------:R-:W-:Y:S01]  /*6c70*/  ISETP.GT.AND P2, PT, R0, RZ, P3 ;  /* 0x000000ff0000720c */ /* 0x000fe20001f44270 */
[-C--:B0-----:R-:W-:Y:S01]  /*6c80*/  FMUL R9, R28, R154.reuse ;  /* 0x0000009a1c097220 */ /* 0x081fe20000400000 */
[C---:B------:R-:W-:Y:S01]  /*6c90*/  ISETP.GT.AND P3, PT, R0.reuse, 0x8, P3 ;  /* 0x000000080000780c */ /* 0x040fe20001f64270 */
[-C--:B------:R-:W-:Y:S01]  /*6ca0*/  FMUL R37, R37, R154.reuse ;  /* 0x0000009a25257220 */ /* 0x080fe20000400000 */
[-C--:B------:R-:W-:Y:S01]  /*6cb0*/  FMUL R39, R39, R154.reuse ;  /* 0x0000009a27277220 */ /* 0x080fe20000400000 */
[----:B------:R-:W-:Y:S01]  /*6cc0*/  @P0 STG.E desc[UR36][R6.64+0x4], R27 ;  /* 0x0000041b06000986 */ /* 0x000fe2000c101924 */
[----:B------:R-:W-:Y:S01]  /*6cd0*/  ISETP.GT.AND P0, PT, R3, 0x10, PT ;  /* 0x000000100300780c */ /* 0x000fe20003f04270 */
[-C--:B------:R-:W-:Y:S01]  /*6ce0*/  FMUL R41, R41, R154.reuse ;  /* 0x0000009a29297220 */ /* 0x080fe20000400000 */
[-C--:B------:R-:W-:Y:S01]  /*6cf0*/  FMUL R43, R43, R154.reuse ;  /* 0x0000009a2b2b7220 */ /* 0x080fe20000400000 */
[----:B------:R0:W-:Y:S01]  /*6d00*/  @P4 STG.E desc[UR36][R4.64+0x20], R9 ;  /* 0x0000200904004986 */ /* 0x0001e2000c101924 */
[----:B------:R-:W-:Y:S01]  /*6d10*/  ISETP.GT.AND P4, PT, R0, RZ, P0 ;  /* 0x000000ff0000720c */ /* 0x000fe20000784270 */
[-C--:B-1----:R-:W-:Y:S01]  /*6d20*/  FMUL R11, R30, R154.reuse ;  /* 0x0000009a1e0b7220 */ /* 0x082fe20000400000 */
[C---:B------:R-:W-:Y:S01]  /*6d30*/  ISETP.GT.AND P0, PT, R0.reuse, 0x8, P0 ;  /* 0x000000080000780c */ /* 0x040fe20000704270 */
[----:B------:R-:W-:Y:S01]  /*6d40*/  @P2 STG.E desc[UR36][R4.64+0x24], R29 ;  /* 0x0000241d04002986 */ /* 0x000fe2000c101924 */
[----:B------:R-:W-:Y:S01]  /*6d50*/  ISETP.GT.AND P2, PT, R3, 0x11, PT ;  /* 0x000000110300780c */ /* 0x000fe20003f44270 */
[-C--:B------:R-:W-:Y:S01]  /*6d60*/  FMUL R45, R45, R154.reuse ;  /* 0x0000009a2d2d7220 */ /* 0x080fe20000400000 */
[-C--:B------:R-:W-:Y:S01]  /*6d70*/  FMUL R47, R47, R154.reuse ;  /* 0x0000009a2f2f7220 */ /* 0x080fe20000400000 */
[----:B------:R1:W-:Y:S01]  /*6d80*/  @P1 STG.E desc[UR36][R6.64+0x20], R11 ;  /* 0x0000200b06001986 */ /* 0x0003e2000c101924 */
[C---:B------:R-:W-:Y:S01]  /*6d90*/  ISETP.GT.AND P1, PT, R0.reuse, RZ, P2 ;  /* 0x000000ff0000720c */ /* 0x040fe20001724270 */
[-C--:B------:R-:W-:Y:S01]  /*6da0*/  FMUL R49, R49, R154.reuse ;  /* 0x0000009a31317220 */ /* 0x080fe20000400000 */
[----:B------:R-:W-:Y:S01]  /*6db0*/  ISETP.GT.AND P2, PT, R0, 0x8, P2 ;  /* 0x000000080000780c */ /* 0x000fe20001744270 */
[-C--:B0-----:R-:W-:Y:S01]  /*6dc0*/  FMUL R9, R32, R154.reuse ;  /* 0x0000009a20097220 */ /* 0x081fe20000400000 */
[----:B------:R-:W-:Y:S01]  /*6dd0*/  @P3 STG.E desc[UR36][R6.64+0x24], R31 ;  /* 0x0000241f06003986 */ /* 0x000fe2000c101924 */
[----:B------:R-:W-:Y:S01]  /*6de0*/  ISETP.GT.AND P3, PT, R3, 0x18, PT ;  /* 0x000000180300780c */ /* 0x000fe20003f64270 */
[-C--:B------:R-:W-:Y:S01]  /*6df0*/  FMUL R51, R51, R154.reuse ;  /* 0x0000009a33337220 */ /* 0x080fe20000400000 */
[-C--:B------:R-:W-:Y:S01]  /*6e00*/  FMUL R53, R53, R154.reuse ;  /* 0x0000009a35357220 */ /* 0x080fe20000400000 */
[----:B------:R0:W-:Y:S01]  /*6e10*/  @P4 STG.E desc[UR36][R4.64+0x40], R9 ;  /* 0x0000400904004986 */ /* 0x0001e2000c101924 */
[----:B------:R-:W-:Y:S01]  /*6e20*/  ISETP.GT.AND P4, PT, R0, RZ, P3 ;  /* 0x000000ff0000720c */ /* 0x000fe20001f84270 */
[-C--:B------:R-:W-:Y:S01]  /*6e30*/  FMUL R55, R55, R154.reuse ;  /* 0x0000009a37377220 */ /* 0x080fe20000400000 */
[-C--:B-1----:R-:W-:Y:S01]  /*6e40*/  FMUL R11, R34, R154.reuse ;  /* 0x0000009a220b7220 */ /* 0x082fe20000400000 */
[C---:B------:R-:W-:Y:S01]  /*6e50*/  ISETP.GT.AND P3, PT, R0.reuse, 0x8, P3 ;  /* 0x000000080000780c */ /* 0x040fe20001f64270 */
[----:B------:R-:W-:Y:S01]  /*6e60*/  @P1 STG.E desc[UR36][R4.64+0x44], R33 ;  /* 0x0000442104001986 */ /* 0x000fe2000c101924 */
[----:B------:R-:W-:Y:S01]  /*6e70*/  ISETP.GT.AND P1, PT, R3, 0x19, PT ;  /* 0x000000190300780c */ /* 0x000fe20003f24270 */
[-C--:B------:R-:W-:Y:S01]  /*6e80*/  FMUL R57, R57, R154.reuse ;  /* 0x0000009a39397220 */ /* 0x080fe20000400000 */
[-C--:B------:R-:W-:Y:S01]  /*6e90*/  FMUL R59, R59, R154.reuse ;  /* 0x0000009a3b3b7220 */ /* 0x080fe20000400000 */
[----:B------:R1:W-:Y:S01]  /*6ea0*/  @P0 STG.E desc[UR36][R6.64+0x40], R11 ;  /* 0x0000400b06000986 */ /* 0x0003e2000c101924 */
[----:B------:R-:W-:Y:S01]  /*6eb0*/  ISETP.GT.AND P0, PT, R0, RZ, P1 ;  /* 0x000000ff0000720c */ /* 0x000fe20000f04270 */
[-C--:B------:R-:W-:Y:S01]  /*6ec0*/  FMUL R61, R61, R154.reuse ;  /* 0x0000009a3d3d7220 */ /* 0x080fe20000400000 */
[-C--:B0-----:R-:W-:Y:S01]  /*6ed0*/  FMUL R9, R36, R154.reuse ;  /* 0x0000009a24097220 */ /* 0x081fe20000400000 */
[----:B------:R-:W-:Y:S01]  /*6ee0*/  @P2 STG.E desc[UR36][R6.64+0x44], R35 ;  /* 0x0000442306002986 */ /* 0x000fe2000c101924 */
[----:B------:R-:W-:Y:S01]  /*6ef0*/  ISETP.GT.AND P2, PT, R3, 0x20, PT ;  /* 0x000000200300780c */ /* 0x000fe20003f44270 */
[-C--:B------:R-:W-:Y:S01]  /*6f00*/  FMUL R63, R63, R154.reuse ;  /* 0x0000009a3f3f7220 */ /* 0x080fe20000400000 */
[C---:B------:R-:W-:Y:S01]  /*6f10*/  ISETP.GT.AND P1, PT, R0.reuse, 0x8, P1 ;  /* 0x000000080000780c */ /* 0x040fe20000f24270 */
[----:B------:R0:W-:Y:S01]  /*6f20*/  @P4 STG.E desc[UR36][R4.64+0x60], R9 ;  /* 0x0000600904004986 */ /* 0x0001e2000c101924 */
[C---:B------:R-:W-:Y:S01]  /*6f30*/  ISETP.GT.AND P4, PT, R0.reuse, RZ, P2 ;  /* 0x000000ff0000720c */ /* 0x040fe20001784270 */
[-C--:B------:R-:W-:Y:S01]  /*6f40*/  FMUL R65, R65, R154.reuse ;  /* 0x0000009a41417220 */ /* 0x080fe20000400000 */
[----:B------:R-:W-:Y:S01]  /*6f50*/  ISETP.GT.AND P2, PT, R0, 0x8, P2 ;  /* 0x000000080000780c */ /* 0x000fe20001744270 */
[-C--:B-1----:R-:W-:Y:S01]  /*6f60*/  FMUL R11, R38, R154.reuse ;  /* 0x0000009a260b7220 */ /* 0x082fe20000400000 */
[-C--:B------:R-:W-:Y:S01]  /*6f70*/  FMUL R67, R67, R154.reuse ;  /* 0x0000009a43437220 */ /* 0x080fe20000400000 */
[----:B------:R-:W-:Y:S01]  /*6f80*/  @P0 STG.E desc[UR36][R4.64+0x64], R37 ;  /* 0x0000642504000986 */ /* 0x000fe2000c101924 */
[----:B------:R-:W-:Y:S01]  /*6f90*/  ISETP.GT.AND P0, PT, R3, 0x21, PT ;  /* 0x000000210300780c */ /* 0x000fe20003f04270 */
[-C--:B------:R-:W-:Y:S01]  /*6fa0*/  FMUL R69, R69, R154.reuse ;  /* 0x0000009a45457220 */ /* 0x080fe20000400000 */
[-C--:B------:R-:W-:Y:S01]  /*6fb0*/  FMUL R71, R71, R154.reuse ;  /* 0x0000009a47477220 */ /* 0x080fe20000400000 */
[----:B------:R1:W-:Y:S01]  /*6fc0*/  @P3 STG.E desc[UR36][R6.64+0x60], R11 ;  /* 0x0000600b06003986 */ /* 0x0003e2000c101924 */
[----:B------:R-:W-:Y:S01]  /*6fd0*/  ISETP.GT.AND P3, PT, R0, RZ, P0 ;  /* 0x000000ff0000720c */ /* 0x000fe20000764270 */
[-C--:B0-----:R-:W-:Y:S01]  /*6fe0*/  FMUL R9, R40, R154.reuse ;  /* 0x0000009a28097220 */ /* 0x081fe20000400000 */
        /* <DEDUP_REMOVED lines=118> */
[----:B------:R-:W-:Y:S01]  /*7750*/  FMUL R151, R151, R154 ;  /* 0x0000009a97977220 */ /* 0x000fe20000400000 */
[----:B------:R-:W-:Y:S01]  /*7760*/  @P1 STG.E desc[UR36][R4.64+0x144], R65 ;  /* 0x0001444104001986 */ /* 0x000fe2000c101924 */
[----:B------:R-:W-:-:S03]  /*7770*/  ISETP.GT.AND P1, PT, R3, 0x59, PT ;  /* 0x000000590300780c */ /* 0x000fc60003f24270 */
[----:B------:R1:W-:Y:S01]  /*7780*/  @P0 STG.E desc[UR36][R6.64+0x140], R11 ;  /* 0x0001400b06000986 */ /* 0x0003e2000c101924 */
[----:B------:R-:W-:Y:S01]  /*7790*/  ISETP.GT.AND P0, PT, R0, RZ, P1 ;  /* 0x000000ff0000720c */ /* 0x000fe20000f04270 */
[----:B0-----:R-:W-:Y:S01]  /*77a0*/  FMUL R9, R68, R154 ;  /* 0x0000009a44097220 */ /* 0x001fe20000400000 */
[----:B------:R-:W-:Y:S01]  /*77b0*/  ISETP.GT.AND P1, PT, R0, 0x8, P1 ;  /* 0x000000080000780c */ /* 0x000fe20000f24270 */
[----:B------:R-:W-:Y:S01]  /*77c0*/  @P2 STG.E desc[UR36][R6.64+0x144], R67 ;  /* 0x0001444306002986 */ /* 0x000fe2000c101924 */
[----:B------:R-:W-:-:S03]  /*77d0*/  ISETP.GT.AND P2, PT, R3, 0x60, PT ;  /* 0x000000600300780c */ /* 0x000fc60003f44270 */
[----:B------:R0:W-:Y:S01]  /*77e0*/  @P4 STG.E desc[UR36][R4.64+0x160], R9 ;  /* 0x0001600904004986 */ /* 0x0001e2000c101924 */
[C---:B------:R-:W-:Y:S02]  /*77f0*/  ISETP.GT.AND P4, PT, R0.reuse, RZ, P2 ;  /* 0x000000ff0000720c */ /* 0x040fe40001784270 */
[----:B------:R-:W-:Y:S01]  /*7800*/  ISETP.GT.AND P2, PT, R0, 0x8, P2 ;  /* 0x000000080000780c */ /* 0x000fe20001744270 */
[----:B-1----:R-:W-:Y:S02]  /*7810*/  FMUL R11, R70, R154 ;  /* 0x0000009a460b7220 */ /* 0x002fe40000400000 */
        /* <DEDUP_REMOVED lines=225> */
[----:B------:R-:W-:Y:S01]  /*8630*/  ISETP.GT.AND P4, PT, R3, 0xf8, PT ;  /* 0x000000f80300780c */ /* 0x000fe20003f84270 */
[-C--:B------:R-:W-:Y:S01]  /*8640*/  FMUL R3, R146, R154.reuse ;  /* 0x0000009a92037220 */ /* 0x080fe20000400000 */
[----:B-1----:R-:W-:-:S03]  /*8650*/  FMUL R11, R150, R154 ;  /* 0x0000009a960b7220 */ /* 0x002fc60000400000 */
[----:B------:R-:W-:Y:S01]  /*8660*/  @P1 STG.E desc[UR36][R4.64+0x3c4], R145 ;  /* 0x0003c49104001986 */ /* 0x000fe2000c101924 */
[C---:B------:R-:W-:Y:S02]  /*8670*/  ISETP.GT.AND P1, PT, R0.reuse, RZ, P4 ;  /* 0x000000ff0000720c */ /* 0x040fe40002724270 */
[C---:B------:R-:W-:Y:S01]  /*8680*/  ISETP.GT.AND P4, PT, R0.reuse, 0x8, P4 ;  /* 0x000000080000780c */ /* 0x040fe20002784270 */
[----:B------:R-:W-:Y:S01]  /*8690*/  @P0 STG.E desc[UR36][R6.64+0x3c0], R3 ;  /* 0x0003c00306000986 */ /* 0x000fe2000c101924 */
[----:B------:R-:W-:Y:S01]  /*86a0*/  ISETP.GT.AND P0, PT, R0, RZ, P3 ;  /* 0x000000ff0000720c */ /* 0x000fe20001f04270 */
[----:B0-----:R-:W-:Y:S01]  /*86b0*/  FMUL R9, R148, R154 ;  /* 0x0000009a94097220 */ /* 0x001fe20000400000 */
[----:B------:R-:W-:Y:S01]  /*86c0*/  ISETP.GT.AND P3, PT, R0, 0x8, P3 ;  /* 0x000000080000780c */ /* 0x000fe20001f64270 */
[----:B------:R-:W-:Y:S06]  /*86d0*/  @P2 STG.E desc[UR36][R6.64+0x3c4], R147 ;  /* 0x0003c49306002986 */ /* 0x000fec000c101924 */
[----:B------:R-:W-:Y:S04]  /*86e0*/  @P1 STG.E desc[UR36][R4.64+0x3e0], R9 ;  /* 0x0003e00904001986 */ /* 0x000fe8000c101924 */
[----:B------:R0:W-:Y:S02]  /*86f0*/  @P0 STG.E desc[UR36][R4.64+0x3e4], R149 ;  /* 0x0003e49504000986 */ /* 0x0001e4000c101924 */
[----:B0-----:R-:W-:-:S02]  /*8700*/  @P4 IMAD.MOV.U32 R4, RZ, RZ, R6 ;  /* 0x000000ffff044224 */ /* 0x001fc400078e0006 */
[----:B------:R-:W-:-:S05]  /*8710*/  @P4 IMAD.MOV.U32 R5, RZ, RZ, R7 ;  /* 0x000000ffff054224 */ /* 0x000fca00078e0007 */
[----:B------:R0:W-:Y:S04]  /*8720*/  @P4 STG.E desc[UR36][R4.64+0x3e0], R11 ;  /* 0x0003e00b04004986 */ /* 0x0001e8000c101924 */
[----:B------:R0:W-:Y:S02]  /*8730*/  @P3 STG.E desc[UR36][R6.64+0x3e4], R151 ;  /* 0x0003e49706003986 */ /* 0x0001e4000c101924 */
.L_x_286:
[----:B------:R-:W-:Y:S05]  /*8740*/  BSYNC B0 ;  /* 0x0000000000007941 */ /* 0x000fea0003800000 */
.L_x_32:
[----:B------:R-:W-:Y:S01]  /*8750*/  ULDC UR4, c[0x0][0xc] ;  /* 0x0000030000047ab9 */ /* 0x000fe20000000800 */
[----:B------:R-:W-:Y:S01]  /*8760*/  ULDC UR5, c[0x0][0x10] ;  /* 0x0000040000057ab9 */ /* 0x000fe20000000800 */
[----:B0-----:R-:W0:Y:S01]  /*8770*/  LDC R3, c[0x0][0x14] ;  /* 0x00000500ff037b82 */ /* 0x001e220000000800 */
[----:B------:R-:W-:Y:S01]  /*8780*/  UIMAD.WIDE.U32 UR4, UR4, UR5, URZ ;  /* 0x00000005040472a5 */ /* 0x000fe2000f8e003f */
[----:B------:R-:W-:Y:S01]  /*8790*/  PRMT R0, RZ, 0x7610, R0 ;  /* 0x00007610ff007816 */ /* 0x000fe20000000000 */
[----:B------:R-:W-:Y:S02]  /*87a0*/  IMAD.MOV.U32 R152, RZ, RZ, -0x1 ;  /* 0xffffffffff987424 */ /* 0x000fe400078e00ff */
[----:B------:R-:W-:Y:S02]  /*87b0*/  IMAD.MOV.U32 R23, RZ, RZ, -0x1 ;  /* 0xffffffffff177424 */ /* 0x000fe400078e00ff */
[----:B0-----:R-:W-:-:S04]  /*87c0*/  IMAD.WIDE.U32 R16, R3, UR4, R16 ;  /* 0x0000000403107c25 */ /* 0x001fc8000f8e0010 */
[----:B------:R-:W-:Y:S01]  /*87d0*/  IMAD R3, R3, UR5, RZ ;  /* 0x0000000503037c24 */ /* 0x000fe2000f8e02ff */
[----:B------:R-:W-:Y:S02]  /*87e0*/  ULDC.64 UR4, c[0x0][0x650] ;  /* 0x0001940000047ab9 */ /* 0x000fe40000000a00 */
[----:B------:R-:W-:Y:S01]  /*87f0*/  ISETP.GE.U32.AND P0, PT, R16, UR4, PT ;  /* 0x0000000410007c0c */ /* 0x000fe2000bf06070 */
[----:B------:R-:W-:-:S05]  /*8800*/  IMAD.IADD R17, R17, 0x1, R3 ;  /* 0x0000000111117824 */ /* 0x000fca00078e0203 */
[----:B------:R-:W-:-:S13]  /*8810*/  ISETP.GE.U32.AND.EX P0, PT, R17, UR5, PT, P0 ;  /* 0x0000000511007c0c */ /* 0x000fda000bf06100 */
[----:B------:R-:W-:Y:S05]  /*8820*/  @P0 BRA `(.L_x_287) ;  /* 0x0000000400640947 */ /* 0x000fea0003800000 */
[----:B------:R-:W0:Y:S01]  /*8830*/  S2R R12, SR_CTAID.X ;  /* 0x00000000000c7919 */ /* 0x000e220000002500 */
[----:B----4-:R-:W4:Y:S01]  /*8840*/  LDC.64 R10, c[0x0][0x628] ;  /* 0x00018a00ff0a7b82 */ /* 0x010f220000000a00 */
[----:B------:R-:W-:Y:S01]  /*8850*/  ULDC UR4, c[0x0][0x150] ;  /* 0x0000540000047ab9 */ /* 0x000fe20000000800 */
[----:B-123--:R-:W-:Y:S01]  /*8860*/  IMAD.MOV.U32 R8, RZ, RZ, R16 ;  /* 0x000000ffff087224 */ /* 0x00efe200078e0010 */
[----:B------:R-:W1:Y:S01]  /*8870*/  S2R R24, SR_CTAID.Y ;  /* 0x0000000000187919 */ /* 0x000e620000002600 */
[----:B------:R-:W-:-:S04]  /*8880*/  IMAD.MOV.U32 R9, RZ, RZ, R17 ;  /* 0x000000ffff097224 */ /* 0x000fc800078e0011 */
[----:B------:R-:W2:Y:S08]  /*8890*/  LDC R21, c[0x0][0x144] ;  /* 0x00005100ff157b82 */ /* 0x000eb00000000800 */
[----:B------:R-:W3:Y:S08]  /*88a0*/  LDC R0, c[0x0][0x630] ;  /* 0x00018c00ff007b82 */ /* 0x000ef00000000800 */
[----:B------:R-:W1:Y:S01]  /*88b0*/  LDC.64 R14, c[0x0][0x620] ;  /* 0x00018800ff0e7b82 */ /* 0x000e620000000a00 */
[----:B----4-:R-:W-:-:S04]  /*88c0*/  ISETP.NE.U32.AND P0, PT, R10, RZ, PT ;  /* 0x000000ff0a00720c */ /* 0x010fc80003f05070 */
[----:B------:R-:W-:Y:S02]  /*88d0*/  ISETP.NE.AND.EX P0, PT, R11, RZ, PT, P0 ;  /* 0x000000ff0b00720c */ /* 0x000fe40003f05300 */
[----:B0-----:R-:W-:-:S05]  /*88e0*/  I2FP.F32.U32 R3, R12 ;  /* 0x0000000c00037245 */ /* 0x001fca0000201000 */
[----:B------:R-:W-:-:S04]  /*88f0*/  FMUL R3, R3, UR4 ;  /* 0x0000000403037c20 */ /* 0x000fc80008400000 */
[----:B------:R0:W4:Y:S02]  /*8900*/  F2I.U32.TRUNC.NTZ R20, R3 ;  /* 0x0000000300147305 */ /* 0x000124000020f000 */
[----:B--23--:R-:W-:Y:S05]  /*8910*/  @!P0 BRA `(.L_x_288) ;  /* 0x0000000000288947 */ /* 0x00cfea0003800000 */
[----:B0-----:R-:W0:Y:S02]  /*8920*/  LDC R3, c[0x0][0x634] ;  /* 0x00018d00ff037b82 */ /* 0x001e240000000800 */
        /* <DEDUP_REMOVED lines=9> */
.L_x_288:
[----:B------:R-:W2:Y:S01]  /*89c0*/  LDC.64 R30, c[0x0][0x640] ;  /* 0x00019000ff1e7b82 */ /* 0x000ea20000000a00 */
[-CC-:B------:R-:W-:Y:S01]  /*89d0*/  SHF.R.U64 R23, R8, R0.reuse, R9.reuse ;  /* 0x0000000008177219 */ /* 0x180fe20000001209 */
[----:B----4-:R-:W-:Y:S01]  /*89e0*/  IMAD.MOV R20, RZ, RZ, -R20 ;  /* 0x000000ffff147224 */ /* 0x010fe200078e0a14 */
[----:B------:R-:W-:Y:S01]  /*89f0*/  SHF.R.U32.HI R0, RZ, R0, R9 ;  /* 0x00000000ff007219 */ /* 0x000fe20000011609 */
[----:B------:R-:W-:Y:S01]  /*8a00*/  ULDC UR4, c[0x0][0x154] ;  /* 0x0000550000047ab9 */ /* 0x000fe20000000800 */
[----:B0-----:R-:W-:Y:S01]  /*8a10*/  IADD3 R3, P0, RZ, -R23, RZ ;  /* 0x80000017ff037210 */ /* 0x001fe20007f1e0ff */
[----:B------:R-:W-:Y:S02]  /*8a20*/  IMAD R26, R21, R20, R12 ;  /* 0x00000014151a7224 */ /* 0x000fe400078e020c */
[----:B------:R-:W0:Y:S01]  /*8a30*/  LDC R6, c[0x0][0x618] ;  /* 0x00018600ff067b82 */ /* 0x000e220000000800 */
[----:B------:R-:W-:Y:S02]  /*8a40*/  IMAD.MOV.U32 R7, RZ, RZ, 0x1 ;  /* 0x00000001ff077424 */ /* 0x000fe400078e00ff */
[----:B------:R-:W-:-:S04]  /*8a50*/  IMAD.X R5, RZ, RZ, ~R0, P0 ;  /* 0x000000ffff057224 */ /* 0x000fc800000e0e00 */
[-C--:B-1----:R-:W-:Y:S01]  /*8a60*/  IMAD R0, R5, R14.reuse, RZ ;  /* 0x0000000e05007224 */ /* 0x082fe200078e02ff */
[----:B------:R-:W1:Y:S01]  /*8a70*/  LDC R8, c[0x0][0x608] ;  /* 0x00018200ff087b82 */ /* 0x000e620000000800 */
[----:B------:R-:W-:-:S04]  /*8a80*/  IMAD.WIDE.U32 R4, R3, R14, R16 ;  /* 0x0000000e03047225 */ /* 0x000fc800078e0010 */
[----:B------:R-:W-:Y:S01]  /*8a90*/  IMAD R3, R3, R15, R0 ;  /* 0x0000000f03037224 */ /* 0x000fe200078e0200 */
[----:B------:R-:W-:Y:S02]  /*8aa0*/  I2FP.F32.U32 R0, R24 ;  /* 0x0000001800007245 */ /* 0x000fe40000201000 */
[----:B------:R-:W3:Y:S01]  /*8ab0*/  LDC R28, c[0x0][0x658] ;  /* 0x00019600ff1c7b82 */ /* 0x000ee20000000800 */
[----:B------:R-:W-:Y:S01]  /*8ac0*/  IMAD.IADD R3, R5, 0x1, R3 ;  /* 0x0000000105037824 */ /* 0x000fe200078e0203 */
[----:B--2---:R-:W-:Y:S01]  /*8ad0*/  ISETP.NE.U32.AND P0, PT, R30, RZ, PT ;  /* 0x000000ff1e00720c */ /* 0x004fe20003f05070 */
[----:B------:R-:W-:Y:S01]  /*8ae0*/  FMUL R0, R0, UR4 ;  /* 0x0000000400007c20 */ /* 0x000fe20008400000 */
[----:B------:R-:W-:Y:S02]  /*8af0*/  IMAD.MOV.U32 R5, RZ, RZ, -0x1 ;  /* 0xffffffffff057424 */ /* 0x000fe400078e00ff */
[----:B------:R-:W-:Y:S01]  /*8b00*/  ISETP.NE.AND.EX P0, PT, R31, RZ, PT, P0 ;  /* 0x000000ff1f00720c */ /* 0x000fe20003f05300 */
[----:B------:R2:W4:Y:S01]  /*8b10*/  F2I.U32.TRUNC.NTZ R13, R0 ;  /* 0x00000000000d7305 */ /* 0x000522000020f000 */
[----:B------:R-:W2:Y:S01]  /*8b20*/  LDC R15, c[0x0][0x148] ;  /* 0x00005200ff0f7b82 */ /* 0x000ea20000000800 */
[----:B0-----:R-:W-:-:S02]  /*8b30*/  SHF.R.U64 R12, R4, R6, R3 ;  /* 0x00000006040c7219 */ /* 0x001fc40000001203 */
[----:B------:R-:W-:-:S05]  /*8b40*/  SHF.R.U32.HI R3, RZ, R6, R3 ;  /* 0x00000006ff037219 */ /* 0x000fca0000011603 */
[----:B------:R-:W0:Y:S01]  /*8b50*/  LDC R20, c[0x0][0x600] ;  /* 0x00018000ff147b82 */ /* 0x000e220000000800 */
[-CC-:B-1----:R-:W-:Y:S02]  /*8b60*/  SHF.R.U64 R10, R12, R8.reuse, R3.reuse ;  /* 0x000000080c0a7219 */ /* 0x182fe40000001203 */
[----:B------:R-:W-:-:S05]  /*8b70*/  SHF.R.U32.HI R3, RZ, R8, R3 ;  /* 0x00000008ff037219 */ /* 0x000fca0000011603 */
[----:B------:R-:W1:Y:S01]  /*8b80*/  LDC R21, c[0x0][0x648] ;  /* 0x00019200ff157b82 */ /* 0x000e620000000800 */
[-C--:B---3--:R-:W-:Y:S02]  /*8b90*/  SHF.L.U32 R4, R5, R28.reuse, RZ ;  /* 0x0000001c05047219 */ /* 0x088fe400000006ff */
[-CC-:B------:R-:W-:Y:S02]  /*8ba0*/  SHF.R.U64 R14, R10, R28.reuse, R3.reuse ;  /* 0x0000001c0a0e7219 */ /* 0x180fe40000001203 */
[----:B------:R-:W-:Y:S02]  /*8bb0*/  SHF.R.U32.HI R5, RZ, R28, R3 ;  /* 0x0000001cff057219 */ /* 0x000fe40000011603 */
[----:B------:R-:W-:Y:S01]  /*8bc0*/  LOP3.LUT R153, RZ, R4, RZ, 0x33, !PT ;  /* 0x00000004ff997212 */ /* 0x000fe200078e33ff */
[----:B------:R-:W3:Y:S01]  /*8bd0*/  LDC R25, c[0x0][0x638] ;  /* 0x00018e00ff197b82 */ /* 0x000ee20000000800 */
[----:B------:R-:W-:Y:S01]  /*8be0*/  SHF.L.U32 R28, R7, R28, RZ ;  /* 0x0000001c071c7219 */ /* 0x000fe200000006ff */
[----:B------:R-:W-:-:S06]  /*8bf0*/  IMAD.MOV.U32 R4, RZ, RZ, R14 ;  /* 0x000000ffff047224 */ /* 0x000fcc00078e000e */
[----:B------:R-:W0:Y:S01]  /*8c00*/  LDC R27, c[0x0][0x610] ;  /* 0x00018400ff1b7b82 */ /* 0x000e220000000800 */
[----:B----4-:R-:W-:Y:S05]  /*8c10*/  @!P0 BRA `(.L_x_289) ;  /* 0x0000000000288947 */ /* 0x010fea0003800000 */
        /* <DEDUP_REMOVED lines=10> */
.L_x_289:
[----:B------:R-:W-:Y:S01]  /*8cc0*/  ISETP.NE.AND P0, PT, R2, 0x1, PT ;  /* 0x000000010200780c */ /* 0x000fe20003f05270 */
[----:B------:R-:W-:Y:S01]  /*8cd0*/  IMAD.MOV R13, RZ, RZ, -R13 ;  /* 0x000000ffff0d7224 */ /* 0x000fe200078e0a0d */
[----:B-12---:R-:W-:Y:S01]  /*8ce0*/  SHF.R.U64 R0, R4, R21, R5 ;  /* 0x0000001504007219 */ /* 0x006fe20000001205 */
[----:B0-----:R-:W-:Y:S01]  /*8cf0*/  VIADD R5, R20, 0xffffffff ;  /* 0xffffffff14057836 */ /* 0x001fe20000000000 */
[----:B------:R-:W-:-:S03]  /*8d00*/  LOP3.LUT R153, R10, R153, RZ, 0xc0, !PT ;  /* 0x000000990a997212 */ /* 0x000fc600078ec0ff */
[----:B------:R-:W-:Y:S01]  /*8d10*/  IMAD.MOV R3, RZ, RZ, -R0 ;  /* 0x000000ffff037224 */ /* 0x000fe200078e0a00 */
[----:B------:R-:W-:Y:S01]  /*8d20*/  LOP3.LUT R5, R12, R5, RZ, 0xc0, !PT ;  /* 0x000000050c057212 */ /* 0x000fe200078ec0ff */
[----:B------:R-:W-:Y:S02]  /*8d30*/  IMAD R153, R28, R0, R153 ;  /* 0x000000001c997224 */ /* 0x000fe400078e0299 */
[----:B---3--:R-:W-:Y:S02]  /*8d40*/  IMAD R0, R3, R25, R14 ;  /* 0x0000001903007224 */ /* 0x008fe400078e020e */
[----:B------:R-:W-:Y:S02]  /*8d50*/  @P0 IMAD R26, R15, R13, R24 ;  /* 0x0000000d0f1a0224 */ /* 0x000fe400078e0218 */
[----:B------:R-:W-:Y:S02]  /*8d60*/  IMAD R4, R0, R20, R5 ;  /* 0x0000001400047224 */ /* 0x000fe400078e0205 */
[----:B------:R-:W-:-:S02]  /*8d70*/  IMAD R153, R153, R27, R26 ;  /* 0x0000001b99997224 */ /* 0x000fc400078e021a */
[----:B------:R-:W-:-:S03]  /*8d80*/  IMAD.MOV.U32 R3, RZ, RZ, 0x1 ;  /* 0x00000001ff037424 */ /* 0x000fc600078e00ff */
[----:B------:R-:W-:Y:S02]  /*8d90*/  SEL R152, R4, R153, !P0 ;  /* 0x0000009904987207 */ /* 0x000fe40004000000 */
[----:B------:R-:W-:Y:S02]  /*8da0*/  PRMT R0, R3, 0x7610, R0 ;  /* 0x0000761003007816 */ /* 0x000fe40000000000 */
[----:B------:R-:W-:-:S07]  /*8db0*/  SEL R153, R153, R4, !P0 ;  /* 0x0000000499997207 */ /* 0x000fce0004000000 */
.L_x_287:
[----:B------:R-:W-:-:S13]  /*8dc0*/  LOP3.LUT P0, RZ, R0, 0xff, RZ, 0xc0, !PT ;  /* 0x000000ff00ff7812 */ /* 0x000fda000780c0ff */
[----:B------:R-:W-:Y:S05]  /*8dd0*/  @P0 BRA `(.L_x_290) ;  /* 0xffffff8000dc0947 */ /* 0x000fea000383ffff */
[----:B------:R-:W-:Y:S05]  /*8de0*/  EXIT ;  /* 0x000000000000794d */ /* 0x000fea0003800000 */
.L_x_7:
[----:B0-----:R-:W-:Y:S01]  /*8df0*/  ULDC.64 UR4, c[0x0][0x650] ;  /* 0x0001940000047ab9 */ /* 0x001fe20000000a00 */
        /* <DEDUP_REMOVED lines=25> */
.L_x_292:
[----:B------:R-:W0:Y:S01]  /*8f90*/  LDC.64 R26, c[0x0][0x640] ;  /* 0x00019000ff1a7b82 */ /* 0x000e220000000a00 */
[-CC-:B------:R-:W-:Y:S01]  /*8fa0*/  SHF.R.U64 R20, R12, R8.reuse, R13.reuse ;  /* 0x000000080c147219 */ /* 0x180fe2000000120d */
[----:B------:R-:W-:Y:S01]  /*8fb0*/  IMAD.MOV.U32 R30, RZ, RZ, 0x1 ;  /* 0x00000001ff1e7424 */ /* 0x000fe200078e00ff */
[----:B------:R-:W-:Y:S02]  /*8fc0*/  SHF.R.U32.HI R6, RZ, R8, R13 ;  /* 0x00000008ff067219 */ /* 0x000fe4000001160d */
[----:B------:R-:W-:-:S03]  /*8fd0*/  IADD3 R11, P0, RZ, -R20, RZ ;  /* 0x80000014ff0b7210 */ /* 0x000fc60007f1e0ff */
[----:B------:R-:W1:Y:S02]  /*8fe0*/  LDC R10, c[0x0][0x618] ;  /* 0x00018600ff0a7b82 */ /* 0x000e640000000800 */
[----:B------:R-:W-:-:S04]  /*8ff0*/  IMAD.X R7, RZ, RZ, ~R6, P0 ;  /* 0x000000ffff077224 */ /* 0x000fc800000e0e06 */
[-C--:B------:R-:W-:Y:S02]  /*9000*/  IMAD R8, R7, R22.reuse, RZ ;  /* 0x0000001607087224 */ /* 0x080fe400078e02ff */
[----:B------:R-:W2:Y:S01]  /*9010*/  LDC R12, c[0x0][0x608] ;  /* 0x00018200ff0c7b82 */ /* 0x000ea20000000800 */
[----:B------:R-:W-:-:S04]  /*9020*/  IMAD.WIDE.U32 R6, R11, R22, R16 ;  /* 0x000000160b067225 */ /* 0x000fc800078e0010 */
[----:B------:R-:W-:-:S03]  /*9030*/  IMAD R11, R11, R23, R8 ;  /* 0x000000170b0b7224 */ /* 0x000fc600078e0208 */
[----:B------:R-:W3:Y:S01]  /*9040*/  LDC R25, c[0x0][0x658] ;  /* 0x00019600ff197b82 */ /* 0x000ee20000000800 */
[----:B------:R-:W-:Y:S01]  /*9050*/  IMAD.IADD R7, R7, 0x1, R11 ;  /* 0x0000000107077824 */ /* 0x000fe200078e020b */
[----:B0-----:R-:W-:-:S04]  /*9060*/  ISETP.NE.U32.AND P0, PT, R26, RZ, PT ;  /* 0x000000ff1a00720c */ /* 0x001fc80003f05070 */
[----:B------:R-:W-:Y:S02]  /*9070*/  ISETP.NE.AND.EX P0, PT, R27, RZ, PT, P0 ;  /* 0x000000ff1b00720c */ /* 0x000fe40003f05300 */
[----:B------:R-:W0:Y:S01]  /*9080*/  LDC R23, c[0x0][0x600] ;  /* 0x00018000ff177b82 */ /* 0x000e220000000800 */
[-CC-:B-1----:R-:W-:Y:S02]  /*9090*/  SHF.R.U64 R8, R6, R10.reuse, R7.reuse ;  /* 0x0000000a06087219 */ /* 0x182fe40000001207 */
[----:B------:R-:W-:Y:S01]  /*90a0*/  SHF.R.U32.HI R7, RZ, R10, R7 ;  /* 0x0000000aff077219 */ /* 0x000fe20000011607 */
[----:B------:R-:W-:-:S04]  /*90b0*/  IMAD.MOV.U32 R10, RZ, RZ, -0x1 ;  /* 0xffffffffff0a7424 */ /* 0x000fc800078e00ff */
        /* <DEDUP_REMOVED lines=21> */
.L_x_293:
[----:B------:R-:W-:Y:S01]  /*9210*/  ISETP.NE.AND P0, PT, R2, 0x1, PT ;  /* 0x000000010200780c */ /* 0x000fe20003f05270 */
[----:B0-----:R-:W-:Y:S01]  /*9220*/  VIADD R11, R23, 0xffffffff ;  /* 0xffffffff170b7836 */ /* 0x001fe20000000000 */
[----:B-1----:R-:W-:Y:S02]  /*9230*/  SHF.R.U64 R6, R6, R24, R7 ;  /* 0x0000001806067219 */ /* 0x002fe40000001207 */
[----:B------:R-:W-:Y:S02]  /*9240*/  SHF.L.U32 R30, R30, R25, RZ ;  /* 0x000000191e1e7219 */ /* 0x000fe400000006ff */
[----:B------:R-:W-:Y:S01]  /*9250*/  LOP3.LUT R5, R21, R32, RZ, 0xc0, !PT ;  /* 0x0000002015057212 */ /* 0x000fe200078ec0ff */
[----:B------:R-:W-:-:S04]  /*9260*/  IMAD.MOV R7, RZ, RZ, -R6 ;  /* 0x000000ffff077224 */ /* 0x000fc800078e0a06 */
[----:B------:R-:W-:Y:S01]  /*9270*/  IMAD R6, R30, R6, R5 ;  /* 0x000000061e067224 */ /* 0x000fe200078e0205 */
[----:B------:R-:W-:Y:S01]  /*9280*/  LOP3.LUT R5, R8, R11, RZ, 0xc0, !PT ;  /* 0x0000000b08057212 */ /* 0x000fe200078ec0ff */
[----:B------:R-:W-:Y:S02]  /*9290*/  @P0 IMAD R3, R9, R14, R4 ;  /* 0x0000000e09030224 */ /* 0x000fe400078e0204 */
[----:B--2---:R-:W-:Y:S02]  /*92a0*/  IMAD R4, R7, R28, R22 ;  /* 0x0000001c07047224 */ /* 0x004fe400078e0216 */
[----:B---3--:R-:W-:Y:S02]  /*92b0*/  IMAD R3, R6, R29, R3 ;  /* 0x0000001d06037224 */ /* 0x008fe400078e0203 */
[----:B------:R-:W-:Y:S02]  /*92c0*/  IMAD R4, R4, R23, R5 ;  /* 0x0000001704047224 */ /* 0x000fe400078e0205 */
[----:B------:R-:W-:-:S02]  /*92d0*/  IMAD.MOV.U32 R8, RZ, RZ, 0x1 ;  /* 0x00000001ff087424 */ /* 0x000fc400078e00ff */
[----:B------:R-:W-:Y:S01]  /*92e0*/  IMAD.MOV.U32 R6, RZ, RZ, R20 ;  /* 0x000000ffff067224 */ /* 0x000fe200078e0014 */
[----:B------:R-:W-:Y:S02]  /*92f0*/  SEL R7, R4, R3, !P0 ;  /* 0x0000000304077207 */ /* 0x000fe40004000000 */
[----:B------:R-:W-:-:S07]  /*9300*/  SEL R13, R3, R4, !P0 ;  /* 0x00000004030d7207 */ /* 0x000fce0004000000 */
.L_x_291:
[----:B------:R-:W-:-:S08]  /*9310*/  NOP ;  /* 0x0000000000007918 */ /* 0x000fd00000000000 */
[----:B------:R-:W0:-:S00]  /*9320*/  USETMAXREG.DEALLOC.CTAPOOL 0x28 ;  /* 0x00000028000079c8 */ /* 0x000e0000080e0500 */
[----:B0-----:R-:W-:-:S13]  /*9330*/  ISETP.NE.AND P0, PT, R0, RZ, PT ;  /* 0x000000ff0000720c */ /* 0x001fda0003f05270 */
[----:B------:R-:W-:Y:S05]  /*9340*/  @P0 EXIT ;  /* 0x000000000000094d */ /* 0x000fea0003800000 */
[----:B------:R-:W-:Y:S01]  /*9350*/  LOP3.LUT P0, RZ, R8, 0xff, RZ, 0xc0, !PT ;  /* 0x000000ff08ff7812 */ /* 0x000fe2000780c0ff */
[----:B------:R-:W-:Y:S02]  /*9360*/  IMAD.MOV.U32 R0, RZ, RZ, 0x1 ;  /* 0x00000001ff007424 */ /* 0x000fe400078e00ff */
[----:B------:R-:W-:-:S10]  /*9370*/  IMAD.MOV.U32 R3, RZ, RZ, RZ ;  /* 0x000000ffff037224 */ /* 0x000fd400078e00ff */
[----:B------:R-:W-:Y:S05]  /*9380*/  @!P0 BRA `(.L_x_294) ;  /* 0x0000000c00748947 */ /* 0x000fea0003800000 */
[----:B------:R-:W0:Y:S01]  /*9390*/  LDC R0, c[0x0][0x28c] ;  /* 0x0000a300ff007b82 */ /* 0x000e220000000800 */
[----:B------:R-:W-:Y:S01]  /*93a0*/  ULDC UR5, c[0x0][0x658] ;  /* 0x0001960000057ab9 */ /* 0x000fe20000000800 */
[----:B------:R-:W-:Y:S01]  /*93b0*/  UMOV UR7, 0xffffffff ;  /* 0xffffffff00077882 */ /* 0x000fe20000000000 */
[----:B------:R-:W-:Y:S01]  /*93c0*/  ULDC UR6, c[0x0][0xc] ;  /* 0x0000030000067ab9 */ /* 0x000fe20000000800 */
[----:B------:R-:W-:Y:S01]  /*93d0*/  USHF.L.U32 UR9, UR7, UR5, URZ ;  /* 0x0000000507097299 */ /* 0x000fe2000800063f */
[----:B------:R-:W-:Y:S01]  /*93e0*/  BSSY B0, `(.L_x_294) ;  /* 0x00000d7000007945 */ /* 0x000fe20003800000 */
[----:B------:R-:W-:Y:S01]  /*93f0*/  UMOV UR8, 0x1 ;  /* 0x0000000100087882 */ /* 0x000fe20000000000 */
[----:B------:R-:W-:Y:S01]  /*9400*/  ULDC UR7, c[0x0][0x10] ;  /* 0x0000040000077ab9 */ /* 0x000fe20000000800 */
[----:B------:R-:W1:Y:S01]  /*9410*/  S2UR UR10, SR_CgaCtaId ;  /* 0x00000000000a79c3 */ /* 0x000e620000008800 */
[----:B------:R-:W-:Y:S01]  /*9420*/  UIMAD.WIDE.U32 UR6, UR6, UR7, URZ ;  /* 0x00000007060672a5 */ /* 0x000fe2000f8e003f */
[----:B------:R-:W-:Y:S01]  /*9430*/  IMAD.MOV.U32 R9, RZ, RZ, 0x1 ;  /* 0x00000001ff097424 */ /* 0x000fe200078e00ff */
[----:B------:R-:W-:Y:S01]  /*9440*/  USHF.L.U32 UR5, UR8, UR5, URZ ;  /* 0x0000000508057299 */ /* 0x000fe2000800063f */
[----:B------:R-:W-:Y:S01]  /*9450*/  LOP3.LUT R12, R19, 0x2, RZ, 0xfc, !PT ;  /* 0x00000002130c7812 */ /* 0x000fe200078efcff */
[----:B------:R-:W-:Y:S01]  /*9460*/  ULDC UR4, c[0x0][0x600] ;  /* 0x0001800000047ab9 */ /* 0x000fe20000000800 */
[----:B------:R-:W-:Y:S01]  /*9470*/  ULDC UR8, c[0x0][0x14] ;  /* 0x0000050000087ab9 */ /* 0x000fe20000000800 */
[----:B------:R-:W-:-:S02]  /*9480*/  UIADD3 UR4, UR4, -0x1, URZ ;  /* 0xffffffff04047890 */ /* 0x000fc4000fffe03f */
[----:B------:R-:W-:Y:S02]  /*9490*/  UIMAD.WIDE.U32 UR30, UR6, UR8, URZ ;  /* 0x00000008061e72a5 */ /* 0x000fe4000f8e003f */
[----:B------:R-:W-:Y:S02]  /*94a0*/  UIMAD UR7, UR7, UR8, URZ ;  /* 0x00000008070772a4 */ /* 0x000fe4000f8e023f */
[----:B------:R-:W-:Y:S02]  /*94b0*/  ULOP3.LUT UR6, URZ, UR9, URZ, 0x33, !UPT ;  /* 0x000000093f067292 */ /* 0x000fe4000f8e333f */
[----:B------:R-:W-:Y:S01]  /*94c0*/  UIADD3 UR7, UR31, UR7, URZ ;  /* 0x000000071f077290 */ /* 0x000fe2000fffe03f */
[----:B0-----:R-:W-:Y:S01]  /*94d0*/  VIADD R0, R0, 0x3f ;  /* 0x0000003f00007836 */ /* 0x001fe20000000000 */
[----:B------:R-:W-:-:S04]  /*94e0*/  ULDC.64 UR38, c[0x0][0x198] ;  /* 0x0000660000267ab9 */ /* 0x000fc80000000a00 */
[----:B------:R-:W-:Y:S01]  /*94f0*/  SHF.R.S32.HI R3, RZ, 0x1f, R0 ;  /* 0x0000001fff037819 */ /* 0x000fe20000011400 */
[----:B-1----:R-:W-:-:S03]  /*9500*/  IMAD.U32 R10, RZ, RZ, UR10 ;  /* 0x0000000aff0a7e24 */ /* 0x002fc6000f8e00ff */
[----:B------:R-:W-:Y:S01]  /*9510*/  LEA.HI R3, R3, R0, RZ, 0x6 ;  /* 0x0000000003037211 */ /* 0x000fe200078f30ff */
[----:B------:R-:W-:-:S03]  /*9520*/  IMAD.MOV.U32 R0, RZ, RZ, 0x1 ;  /* 0x00000001ff007424 */ /* 0x000fc600078e00ff */
[----:B------:R-:W-:Y:S01]  /*9530*/  SHF.R.S32.HI R8, RZ, 0x6, R3 ;  /* 0x00000006ff087819 */ /* 0x000fe20000011403 */
[----:B------:R-:W-:-:S04]  /*9540*/  IMAD.MOV.U32 R3, RZ, RZ, RZ ;  /* 0x000000ffff037224 */ /* 0x000fc800078e00ff */
[----:B------:R-:W-:-:S07]  /*9550*/  VIADD R11, R8, 0x1 ;  /* 0x00000001080b7836 */ /* 0x000fce0000000000 */
.L_x_305:
[----:B------:R-:W-:-:S03]  /*9560*/  UMOV UR8, 0xffffffff ;  /* 0xffffffff00087882 */ /* 0x000fc60000000000 */
[----:B------:R-:W-:Y:S05]  /*9570*/  BRA.DIV UR8, `(.L_x_295) ;  /* 0x0000000e08987947 */ /* 0x000fea000b800000 */
[----:B------:R-:W-:-:S13]  /*9580*/  ELECT P6, URZ, PT ;  /* 0x00000000003f782f */ /* 0x000fda00038c0000 */
.L_x_314:
[----:B------:R-:W0:Y:S01]  /*9590*/  LDC R4, c[0x0][0x28c] ;  /* 0x0000a300ff047b82 */ /* 0x000e220000000800 */
[----:B------:R-:W-:Y:S01]  /*95a0*/  BSSY B1, `(.L_x_296) ;  /* 0x0000047000017945 */ /* 0x000fe20003800000 */
[----:B0-----:R-:W-:-:S13]  /*95b0*/  ISETP.LT.OR P6, PT, R4, 0x1, !P6 ;  /* 0x000000010400780c */ /* 0x001fda00077c1670 */
[----:B------:R-:W-:Y:S05]  /*95c0*/  @P6 BRA `(.L_x_297) ;  /* 0x0000000400106947 */ /* 0x000fea0003800000 */
[----:B------:R-:W-:Y:S02]  /*95d0*/  IMAD R13, R13, 0x4, R10 ;  /* 0x000000040d0d7824 */ /* 0x000fe400078e020a */
[----:B------:R-:W-:Y:S02]  /*95e0*/  IMAD.SHL.U32 R20, R7, 0x100, RZ ;  /* 0x0000010007147824 */ /* 0x000fe400078e00ff */
[----:B------:R-:W-:Y:S02]  /*95f0*/  IMAD.MOV.U32 R21, RZ, RZ, RZ ;  /* 0x000000ffff157224 */ /* 0x000fe400078e00ff */
[----:B------:R-:W-:Y:S02]  /*9600*/  IMAD.MOV.U32 R4, RZ, RZ, R11 ;  /* 0x000000ffff047224 */ /* 0x000fe400078e000b */
[----:B------:R-:W-:Y:S02]  /*9610*/  IMAD.MOV.U32 R5, RZ, RZ, R0 ;  /* 0x000000ffff057224 */ /* 0x000fe400078e0000 */
[----:B------:R-:W-:-:S02]  /*9620*/  IMAD.MOV.U32 R7, RZ, RZ, R3 ;  /* 0x000000ffff077224 */ /* 0x000fc400078e0003 */
[----:B------:R-:W-:-:S07]  /*9630*/  IMAD.SHL.U32 R15, R13, 0x20, RZ ;  /* 0x000000200d0f7824 */ /* 0x000fce00078e00ff */
.L_x_300:
[----:B------:R-:W0:Y:S01]  /*9640*/  S2UR UR8, SR_CgaCtaId ;  /* 0x00000000000879c3 */ /* 0x000e220000008800 */
[----:B------:R-:W-:Y:S02]  /*9650*/  MOV R13, 0x400 ;  /* 0x00000400000d7802 */ /* 0x000fe40000000f00 */
[----:B------:R-:W-:-:S13]  /*9660*/  LOP3.LUT P1, RZ, R18, 0x7f, RZ, 0xc0, !PT ;  /* 0x0000007f12ff7812 */ /* 0x000fda000782c0ff */
[----:B------:R-:W1:Y:S01]  /*9670*/  @!P1 LDC R14, c[0x0][0x500] ;  /* 0x00014000ff0e9b82 */ /* 0x000e620000000800 */
[----:B0-----:R-:W-:-:S05]  /*9680*/  IMAD.U32 R10, RZ, RZ, UR8 ;  /* 0x00000008ff0a7e24 */ /* 0x001fca000f8e00ff */
[----:B------:R-:W-:Y:S02]  /*9690*/  LEA R24, R10, R13, 0x18 ;  /* 0x0000000d0a187211 */ /* 0x000fe400078ec0ff */
[----:B------:R-:W-:-:S03]  /*96a0*/  SHF.L.U32 R13, R5, 0x1f, RZ ;  /* 0x0000001f050d7819 */ /* 0x000fc600000006ff */
[----:B------:R-:W-:-:S04]  /*96b0*/  IMAD R22, R7, 0x8, R24 ;  /* 0x0000000807167824 */ /* 0x000fc800078e0218 */
[----:B------:R-:W0:Y:S02]  /*96c0*/  SYNCS.PHASECHK.TRANS64.TRYWAIT P0, [R22+URZ+0x10], R13 ;  /* 0x0000100d160075a7 */ /* 0x000e24000800017f */
[----:B01----:R-:W-:Y:S05]  /*96d0*/  @!P0 BRA `(.L_x_298) ;  /* 0x0000000c00608947 */ /* 0x003fea0003800000 */
.L_x_315:
[----:B0-----:R-:W-:Y:S01]  /*96e0*/  PRMT R13, R12, 0x9910, RZ ;  /* 0x000099100c0d7816 */ /* 0x001fe200000000ff */
[----:B------:R0:W-:Y:S03]  /*96f0*/  @!P1 SYNCS.ARRIVE.TRANS64 RZ, [R22+URZ], R14 ;  /* 0x0000000e16ff99a7 */ /* 0x0001e6000800003f */
[----:B------:R-:W-:-:S13]  /*9700*/  ISETP.NE.AND P0, PT, R13, 0x2, PT ;  /* 0x000000020d00780c */ /* 0x000fda0003f05270 */
[----:B0-----:R-:W-:Y:S05]  /*9710*/  @P0 BRA `(.L_x_299) ;  /* 0x0000000000040947 */ /* 0x001fea0003800000 */
[----:B------:R-:W-:Y:S01]  /*9720*/  BPT.TRAP 0x1 ;  /* 0x000000040000795c */ /* 0x000fe20000300000 */
.L_x_299:
[----:B------:R-:W-:Y:S01]  /*9730*/  IMAD R13, R7, 0x8, R10 ;  /* 0x00000008070d7824 */ /* 0x000fe200078e020a */
[----:B------:R-:W-:Y:S01]  /*9740*/  R2UR UR34, R21 ;  /* 0x00000000152272ca */ /* 0x000fe200000e0000 */
[----:B------:R-:W-:Y:S01]  /*9750*/  VIADD R4, R4, 0xffffffff ;  /* 0xffffffff04047836 */ /* 0x000fe20000000000 */
[----:B------:R-:W-:Y:S01]  /*9760*/  R2UR UR33, R22 ;  /* 0x00000000162172ca */ /* 0x000fe200000e0000 */
[----:B------:R-:W-:Y:S01]  /*9770*/  IMAD.SHL.U32 R13, R13, 0x400, RZ ;  /* 0x000004000d0d7824 */ /* 0x000fe200078e00ff */
[----:B------:R-:W-:Y:S01]  /*9780*/  R2UR UR36, R6 ;  /* 0x00000000062472ca */ /* 0x000fe200000e0000 */
[----:B------:R-:W-:Y:S01]  /*9790*/  UIADD3 UR14, UP0, UR38, 0xf0, URZ ;  /* 0x000000f0260e7890 */ /* 0x000fe2000ff1e03f */
[----:B------:R-:W-:Y:S01]  /*97a0*/  R2UR UR35, R15 ;  /* 0x000000000f2372ca */ /* 0x000fe200000e0000 */
[--C-:B------:R-:W-:Y:S01]  /*97b0*/  IMAD R13, R13, 0x4, R24.reuse ;  /* 0x000000040d0d7824 */ /* 0x100fe200078e0218 */
[----:B------:R-:W-:Y:S01]  /*97c0*/  R2UR UR19, R20 ;  /* 0x00000000141372ca */ /* 0x000fe200000e0000 */
[----:B------:R-:W-:Y:S01]  /*97d0*/  IMAD R24, R7, 0x10000, R24 ;  /* 0x0001000007187824 */ /* 0x000fe200078e0218 */
[----:B------:R-:W-:Y:S01]  /*97e0*/  UIADD3 UR40, UP1, UR38, 0x1f0, URZ ;  /* 0x000001f026287890 */ /* 0x000fe2000ff3e03f */
[----:B------:R-:W-:Y:S01]  /*97f0*/  ISETP.GT.AND P1, PT, R4, 0x1, PT ;  /* 0x000000010400780c */ /* 0x000fe20003f24270 */
[----:B------:R-:W-:Y:S01]  /*9800*/  UIADD3.X UR15, URZ, UR39, URZ, UP0, !UPT ;  /* 0x000000273f0f7290 */ /* 0x000fe200087fe43f */
[----:B------:R-:W-:Y:S01]  /*9810*/  R2UR UR24, R13 ;  /* 0x000000000d1872ca */ /* 0x000fe200000e0000 */
[----:B------:R-:W-:Y:S01]  /*9820*/  UIADD3 UR26, UR34, 0x20, URZ ;  /* 0x00000020221a7890 */ /* 0x000fe2000fffe03f */
[----:B------:R-:W-:Y:S01]  /*9830*/  R2UR UR8, R24 ;  /* 0x00000000180872ca */ /* 0x000fe200000e0000 */
[----:B------:R-:W-:Y:S01]  /*9840*/  UIADD3.X UR41, URZ, UR39, URZ, UP1, !UPT ;  /* 0x000000273f297290 */ /* 0x000fe20008ffe43f */
[----:B------:R-:W-:Y:S01]  /*9850*/  VIADD R7, R7, 0x1 ;  /* 0x0000000107077836 */ /* 0x000fe20000000000 */
[----:B------:R-:W-:Y:S01]  /*9860*/  UMOV UR13, 0xf0000 ;  /* 0x000f0000000d7882 */ /* 0x000fe20000000000 */
[----:B------:R-:W-:Y:S01]  /*9870*/  UMOV UR22, 0x0 ;  /* 0x0000000000167882 */ /* 0x000fe20000000000 */
[----:B------:R-:W-:Y:S01]  /*9880*/  UMOV UR23, 0x10000000 ;  /* 0x1000000000177882 */ /* 0x000fe20000000000 */
[----:B------:R-:W-:Y:S01]  /*9890*/  UMOV UR25, UR33 ;  /* 0x0000002100197c82 */ /* 0x000fe20008000000 */
[----:B------:R-:W-:Y:S01]  /*98a0*/  ISETP.NE.AND P0, PT, R7, 0x2, PT ;  /* 0x000000020700780c */ /* 0x000fe20003f05270 */
[----:B------:R-:W-:Y:S01]  /*98b0*/  UMOV UR28, UR36 ;  /* 0x00000024001c7c82 */ /* 0x000fe20008000000 */
[----:B------:R-:W-:Y:S01]  /*98c0*/  UMOV UR27, UR35 ;  /* 0x00000023001b7c82 */ /* 0x000fe20008000000 */
[----:B------:R-:W-:Y:S01]  /*98d0*/  UMOV UR17, UR33 ;  /* 0x0000002100117c82 */ /* 0x000fe20008000000 */
[----:B------:R-:W-:Y:S01]  /*98e0*/  UIADD3 UR32, UR24, 0x100, URZ ;  /* 0x0000010018207890 */ /* 0x000fe2000fffe03f */
[----:B------:R-:W-:Y:S01]  /*98f0*/  SEL R14, RZ, 0x1, P0 ;  /* 0x00000001ff0e7807 */ /* 0x000fe20000000000 */
[----:B------:R-:W-:Y:S01]  /*9900*/  UIADD3 UR24, UR24, 0x4100, URZ ;  /* 0x0000410018187890 */ /* 0x000fe2000fffe03f */
[----:B------:R-:W-:Y:S01]  /*9910*/  VIADD R21, R21, 0x40 ;  /* 0x0000004015157836 */ /* 0x000fe20000000000 */
[----:B------:R-:W-:Y:S01]  /*9920*/  UIADD3 UR16, UR8, 0x10100, URZ ;  /* 0x0001010008107890 */ /* 0x000fe2000fffe03f */
[----:B------:R-:W-:Y:S01]  /*9930*/  LOP3.LUT R5, R5, R14, RZ, 0x3c, !PT ;  /* 0x0000000e05057212 */ /* 0x000fe200078e3cff */
[----:B------:R-:W-:Y:S01]  /*9940*/  UIADD3 UR8, UR8, 0x18100, URZ ;  /* 0x0001810008087890 */ /* 0x000fe2000fffe03f */
[----:B------:R-:W-:Y:S01]  /*9950*/  SEL R7, R7, RZ, P0 ;  /* 0x000000ff07077207 */ /* 0x000fe20000000000 */
[----:B------:R-:W-:Y:S01]  /*9960*/  UMOV UR18, UR34 ;  /* 0x0000002200127c82 */ /* 0x000fe20008000000 */
[----:B------:R-:W-:Y:S01]  /*9970*/  UMOV UR20, UR36 ;  /* 0x0000002400147c82 */ /* 0x000fe20008000000 */
[----:B------:R0:W-:Y:S01]  /*9980*/  UTMALDG.3D.MULTICAST [UR32], [UR14], UR13, desc[UR22] ;  /* 0x000016200e0073b4 */ /* 0x0001e2000801180d */
[----:B------:R-:W-:Y:S01]  /*9990*/  UMOV UR9, UR33 ;  /* 0x0000002100097c82 */ /* 0x000fe20008000000 */
[----:B------:R-:W-:Y:S01]  /*99a0*/  UMOV UR11, UR19 ;  /* 0x00000013000b7c82 */ /* 0x000fe20008000000 */
[----:B------:R-:W-:Y:S01]  /*99b0*/  UMOV UR12, UR36 ;  /* 0x00000024000c7c82 */ /* 0x000fe20008000000 */
[----:B------:R-:W-:Y:S01]  /*99c0*/  UMOV UR10, UR26 ;  /* 0x0000001a000a7c82 */ /* 0x000fe20008000000 */
[----:B------:R0:W-:Y:S01]  /*99d0*/  UTMALDG.3D.MULTICAST [UR24], [UR14], UR13, desc[UR22] ;  /* 0x000016180e0073b4 */ /* 0x0001e2000801180d */
[----:B------:R0:W-:Y:S01]  /*99e0*/  UTMALDG.3D [UR16], [UR40], desc[UR22] ;  /* 0x00001610280075b4 */ /* 0x0001e20008011000 */
[----:B------:R0:W-:Y:S02]  /*99f0*/  UTMALDG.3D [UR8], [UR40], desc[UR22] ;  /* 0x00001608280075b4 */ /* 0x0001e40008011000 */
[----:B0-----:R-:W-:Y:S05]  /*9a00*/  @P1 BRA `(.L_x_300) ;  /* 0xfffffffc000c1947 */ /* 0x001fea000383ffff */
.L_x_297:
[----:B------:R-:W-:Y:S05]  /*9a10*/  BSYNC B1 ;  /* 0x0000000000017941 */ /* 0x000fea0003800000 */
.L_x_296:
[----:B------:R-:W-:Y:S01]  /*9a20*/  LOP3.LUT P1, RZ, R9, 0xff, RZ, 0xc0, !PT ;  /* 0x000000ff09ff7812 */ /* 0x000fe2000782c0ff */
[----:B------:R-:W-:Y:S01]  /*9a30*/  IMAD.IADD R3, R8, 0x1, R3 ;  /* 0x0000000108037824 */ /* 0x000fe200078e0203 */
[----:B------:R-:W-:Y:S01]  /*9a40*/  IADD3 R16, P2, R16, UR30, RZ ;  /* 0x0000001e10107c10 */ /* 0x000fe2000ff5e0ff */
[----:B------:R-:W-:Y:S01]  /*9a50*/  ULDC.64 UR8, c[0x0][0x650] ;  /* 0x0001940000087ab9 */ /* 0x000fe20000000a00 */
[----:B------:R-:W-:Y:S01]  /*9a60*/  BSSY B1, `(.L_x_301) ;  /* 0x000006c000017945 */ /* 0x000fe20003800000 */
[----:B------:R-:W-:Y:S01]  /*9a70*/  IMAD.MOV.U32 R13, RZ, RZ, -0x1 ;  /* 0xffffffffff0d7424 */ /* 0x000fe200078e00ff */
[----:B------:R-:W-:Y:S01]  /*9a80*/  ISETP.GT.U32.AND P0, PT, R3, 0x1, PT ;  /* 0x000000010300780c */ /* 0x000fe20003f04070 */
[----:B------:R-:W-:Y:S01]  /*9a90*/  IMAD.MOV.U32 R7, RZ, RZ, -0x1 ;  /* 0xffffffffff077424 */ /* 0x000fe200078e00ff */
[----:B------:R-:W-:Y:S01]  /*9aa0*/  SHF.R.U32.HI R4, RZ, 0x1, R3 ;  /* 0x00000001ff047819 */ /* 0x000fe20000011603 */
[----:B------:R-:W-:Y:S01]  /*9ab0*/  IMAD.MOV.U32 R6, RZ, RZ, -0x1 ;  /* 0xffffffffff067424 */ /* 0x000fe200078e00ff */
[----:B------:R-:W-:-:S02]  /*9ac0*/  ISETP.LT.U32.AND P0, PT, R8, 0x2, P0 ;  /* 0x000000020800780c */ /* 0x000fc40000701070 */
[----:B------:R-:W-:Y:S01]  /*9ad0*/  IADD3.X R17, R17, UR7, RZ, P2, !PT ;  /* 0x0000000711117c10 */ /* 0x000fe200097fe4ff */
[----:B------:R-:W0:Y:S01]  /*9ae0*/  @P1 S2R R10, SR_CgaCtaId ;  /* 0x00000000000a1919 */ /* 0x000e220000008800 */
[----:B------:R-:W-:Y:S02]  /*9af0*/  @P1 MOV R5, 0x400 ;  /* 0x0000040000051802 */ /* 0x000fe40000000f00 */
[----:B------:R-:W-:Y:S02]  /*9b00*/  ISETP.GE.U32.AND P2, PT, R16, UR8, PT ;  /* 0x0000000810007c0c */ /* 0x000fe4000bf46070 */
[----:B------:R-:W-:Y:S02]  /*9b10*/  LOP3.LUT R4, R4, 0x1, RZ, 0xc0, !PT ;  /* 0x0000000104047812 */ /* 0x000fe400078ec0ff */
[----:B------:R-:W-:Y:S02]  /*9b20*/  LOP3.LUT R3, R3, 0x1, RZ, 0xc0, !PT ;  /* 0x0000000103037812 */ /* 0x000fe400078ec0ff */
[----:B------:R-:W-:-:S02]  /*9b30*/  PRMT R9, RZ, 0x7610, R9 ;  /* 0x00007610ff097816 */ /* 0x000fc40000000009 */
[----:B0-----:R-:W-:-:S04]  /*9b40*/  @P1 LEA R5, R10, R5, 0x18 ;  /* 0x000000050a051211 */ /* 0x001fc800078ec0ff */
[----:B------:R0:W-:Y:S01]  /*9b50*/  @P1 SYNCS.ARRIVE.TRANS64.A1T0 RZ, [R5+URZ+0x38], RZ ;  /* 0x000038ff05ff19a7 */ /* 0x0001e2000810003f */
[----:B------:R-:W-:-:S04]  /*9b60*/  ISETP.NE.U32.AND P1, PT, R4, 0x1, PT ;  /* 0x000000010400780c */ /* 0x000fc80003f25070 */
[----:B------:R-:W-:Y:S02]  /*9b70*/  ISETP.GT.U32.AND P1, PT, R8, 0x1, !P1 ;  /* 0x000000010800780c */ /* 0x000fe40004f24070 */
[----:B0-----:R-:W-:Y:S02]  /*9b80*/  SEL R5, RZ, 0x1, !P0 ;  /* 0x00000001ff057807 */ /* 0x001fe40004000000 */
[----:B------:R-:W-:Y:S02]  /*9b90*/  ISETP.GE.U32.AND.EX P0, PT, R17, UR9, PT, P2 ;  /* 0x0000000911007c0c */ /* 0x000fe4000bf06120 */
[----:B------:R-:W-:-:S04]  /*9ba0*/  SEL R4, RZ, 0x1, !P1 ;  /* 0x00000001ff047807 */ /* 0x000fc80004800000 */
[----:B------:R-:W-:Y:S02]  /*9bb0*/  LOP3.LUT R0, R4, R0, R5, 0x96, !PT ;  /* 0x0000000004007212 */ /* 0x000fe400078e9605 */
[----:B------:R-:W-:-:S05]  /*9bc0*/  PRMT R4, RZ, 0x7610, R4 ;  /* 0x00007610ff047816 */ /* 0x000fca0000000004 */
[----:B------:R-:W-:Y:S05]  /*9bd0*/  @P0 BRA `(.L_x_302) ;  /* 0x0000000400500947 */ /* 0x000fea0003800000 */
[----:B------:R-:W0:Y:S01]  /*9be0*/  S2R R15, SR_CTAID.X ;  /* 0x00000000000f7919 */ /* 0x000e220000002500 */
[----:B------:R-:W-:Y:S01]  /*9bf0*/  ULDC.64 UR8, c[0x0][0x628] ;  /* 0x00018a0000087ab9 */ /* 0x000fe20000000a00 */
[----:B------:R-:W1:Y:S01]  /*9c00*/  LDC R20, c[0x0][0x144] ;  /* 0x00005100ff147b82 */ /* 0x000e620000000800 */
[----:B------:R-:W-:Y:S01]  /*9c10*/  ISETP.NE.U32.AND P0, PT, RZ, UR8, PT ;  /* 0x00000008ff007c0c */ /* 0x000fe2000bf05070 */
[----:B------:R-:W2:Y:S01]  /*9c20*/  S2R R13, SR_CTAID.Y ;  /* 0x00000000000d7919 */ /* 0x000ea20000002600 */
[----:B------:R-:W-:Y:S01]  /*9c30*/  ULDC UR11, c[0x0][0x630] ;  /* 0x00018c00000b7ab9 */ /* 0x000fe20000000800 */
[----:B------:R-:W-:Y:S01]  /*9c40*/  ULDC UR12, c[0x0][0x150] ;  /* 0x00005400000c7ab9 */ /* 0x000fe20000000800 */
[----:B------:R-:W-:Y:S01]  /*9c50*/  ISETP.NE.AND.EX P0, PT, RZ, UR9, PT, P0 ;  /* 0x00000009ff007c0c */ /* 0x000fe2000bf05300 */
[----:B------:R-:W-:Y:S02]  /*9c60*/  IMAD.MOV.U32 R4, RZ, RZ, R16 ;  /* 0x000000ffff047224 */ /* 0x000fe400078e0010 */
[----:B------:R-:W-:Y:S01]  /*9c70*/  IMAD.MOV.U32 R5, RZ, RZ, R17 ;  /* 0x000000ffff057224 */ /* 0x000fe200078e0011 */
[----:B0-----:R-:W-:-:S09]  /*9c80*/  I2FP.F32.U32 R22, R15 ;  /* 0x0000000f00167245 */ /* 0x001fd20000201000 */
[----:B------:R-:W-:Y:S05]  /*9c90*/  @!P0 BRA `(.L_x_303) ;  /* 0x0000000000288947 */ /* 0x000fea0003800000 */
[----:B------:R-:W-:Y:S02]  /*9ca0*/  ULDC UR10, c[0x0][0x634] ;  /* 0x00018d00000a7ab9 */ /* 0x000fe40000000800 */
[----:B------:R-:W-:-:S05]  /*9cb0*/  IADD3 R5, P0, R16, UR10, RZ ;  /* 0x0000000a10057c10 */ /* 0x000fca000ff1e0ff */
[----:B------:R-:W-:-:S04]  /*9cc0*/  IMAD.X R21, RZ, RZ, R17, P0 ;  /* 0x000000ffff157224 */ /* 0x000fc800000e0611 */
[----:B------:R-:W-:-:S04]  /*9cd0*/  IMAD.WIDE.U32 R6, R21, UR8, RZ ;  /* 0x0000000815067c25 */ /* 0x000fc8000f8e00ff */
[----:B------:R-:W-:-:S04]  /*9ce0*/  IMAD.WIDE.U32 R6, P0, R5, UR9, R6 ;  /* 0x0000000905067c25 */ /* 0x000fc8000f800006 */
[----:B------:R-:W-:-:S04]  /*9cf0*/  IMAD.WIDE.U32 R4, R5, UR8, RZ ;  /* 0x0000000805047c25 */ /* 0x000fc8000f8e00ff */
[----:B------:R-:W-:Y:S01]  /*9d00*/  IMAD.MOV.U32 R4, RZ, RZ, R7 ;  /* 0x000000ffff047224 */ /* 0x000fe200078e0007 */
[----:B------:R-:W-:Y:S01]  /*9d10*/  IADD3 RZ, P1, R5, R6, RZ ;  /* 0x0000000605ff7210 */ /* 0x000fe20007f3e0ff */
[----:B------:R-:W-:-:S04]  /*9d20*/  IMAD.X R5, RZ, RZ, RZ, P0 ;  /* 0x000000ffff057224 */ /* 0x000fc800000e06ff */
[----:B------:R-:W-:-:S08]  /*9d30*/  IMAD.WIDE.U32.X R4, R21, UR9, R4, P1 ;  /* 0x0000000915047c25 */ /* 0x000fd000088e0404 */
.L_x_303:
[----:B------:R-:W-:Y:S01]  /*9d40*/  FMUL R22, R22, UR12 ;  /* 0x0000000c16167c20 */ /* 0x000fe20008400000 */
[--C-:B------:R-:W-:Y:S01]  /*9d50*/  SHF.R.U64 R14, R4, UR11, R5.reuse ;  /* 0x0000000b040e7c19 */ /* 0x100fe20008001205 */
[----:B------:R-:W-:Y:S01]  /*9d60*/  ULDC.64 UR8, c[0x0][0x620] ;  /* 0x0001880000087ab9 */ /* 0x000fe20000000a00 */
[----:B------:R-:W-:Y:S01]  /*9d70*/  SHF.R.U32.HI R4, RZ, UR11, R5 ;  /* 0x0000000bff047c19 */ /* 0x000fe20008011605 */
[----:B------:R-:W-:Y:S01]  /*9d80*/  ULDC.64 UR10, c[0x0][0x640] ;  /* 0x00019000000a7ab9 */ /* 0x000fe20000000a00 */
[----:B------:R-:W-:Y:S01]  /*9d90*/  IADD3 R5, P0, RZ, -R14, RZ ;  /* 0x8000000eff057210 */ /* 0x000fe20007f1e0ff */
[----:B------:R-:W0:Y:S04]  /*9da0*/  F2I.U32.TRUNC.NTZ R22, R22 ;  /* 0x0000001600167305 */ /* 0x000e28000020f000 */
[----:B------:R-:W-:Y:S01]  /*9db0*/  IMAD.X R4, RZ, RZ, ~R4, P0 ;  /* 0x000000ffff047224 */ /* 0x000fe200000e0e04 */
[----:B------:R-:W-:-:S03]  /*9dc0*/  ISETP.NE.U32.AND P0, PT, RZ, UR10, PT ;  /* 0x0000000aff007c0c */ /* 0x000fc6000bf05070 */
[----:B------:R-:W-:Y:S01]  /*9dd0*/  IMAD R4, R4, UR8, RZ ;  /* 0x0000000804047c24 */ /* 0x000fe2000f8e02ff */
[----:B------:R-:W-:-:S03]  /*9de0*/  ISETP.NE.AND.EX P0, PT, RZ, UR11, PT, P0 ;  /* 0x0000000bff007c0c */ /* 0x000fc6000bf05300 */
[C---:B------:R-:W-:Y:S01]  /*9df0*/  IMAD R7, R5.reuse, UR9, R4 ;  /* 0x0000000905077c24 */ /* 0x040fe2000f8e0204 */
[----:B------:R-:W-:Y:S01]  /*9e00*/  ULDC UR9, c[0x0][0x154] ;  /* 0x0000550000097ab9 */ /* 0x000fe20000000800 */
[----:B------:R-:W-:Y:S01]  /*9e10*/  IMAD.WIDE.U32 R4, R5, UR8, R16 ;  /* 0x0000000805047c25 */ /* 0x000fe2000f8e0010 */
[----:B------:R-:W-:-:S03]  /*9e20*/  ULDC UR8, c[0x0][0x618] ;  /* 0x0001860000087ab9 */ /* 0x000fc60000000800 */
[----:B0-----:R-:W-:Y:S02]  /*9e30*/  IMAD.MOV R6, RZ, RZ, -R22 ;  /* 0x000000ffff067224 */ /* 0x001fe400078e0a16 */
[----:B------:R-:W-:Y:S02]  /*9e40*/  IMAD.IADD R5, R5, 0x1, R7 ;  /* 0x0000000105057824 */ /* 0x000fe400078e0207 */
[----:B-1----:R-:W-:Y:S01]  /*9e50*/  IMAD R15, R20, R6, R15 ;  /* 0x00000006140f7224 */ /* 0x002fe200078e020f */
[----:B--2---:R-:W-:Y:S01]  /*9e60*/  I2FP.F32.U32 R6, R13 ;  /* 0x0000000d00067245 */ /* 0x004fe20000201000 */
[----:B------:R-:W0:Y:S01]  /*9e70*/  LDC R20, c[0x0][0x148] ;  /* 0x00005200ff147b82 */ /* 0x000e220000000800 */
[--C-:B------:R-:W-:Y:S02]  /*9e80*/  SHF.R.U64 R21, R4, UR8, R5.reuse ;  /* 0x0000000804157c19 */ /* 0x100fe40008001205 */
[----:B------:R-:W-:Y:S01]  /*9e90*/  SHF.R.U32.HI R4, RZ, UR8, R5 ;  /* 0x00000008ff047c19 */ /* 0x000fe20008011605 */
[----:B------:R-:W-:Y:S01]  /*9ea0*/  FMUL R6, R6, UR9 ;  /* 0x0000000906067c20 */ /* 0x000fe20008400000 */
[----:B------:R-:W-:-:S02]  /*9eb0*/  ULDC UR8, c[0x0][0x608] ;  /* 0x0001820000087ab9 */ /* 0x000fc40000000800 */
[--C-:B------:R-:W-:Y:S01]  /*9ec0*/  SHF.R.U64 R23, R21, UR8, R4.reuse ;  /* 0x0000000815177c19 */ /* 0x100fe20008001204 */
[----:B------:R1:W2:Y:S01]  /*9ed0*/  F2I.U32.TRUNC.NTZ R24, R6 ;  /* 0x0000000600187305 */ /* 0x0002a2000020f000 */
[----:B------:R-:W-:Y:S01]  /*9ee0*/  SHF.R.U32.HI R4, RZ, UR8, R4 ;  /* 0x00000008ff047c19 */ /* 0x000fe20008011604 */
[----:B------:R-:W-:-:S03]  /*9ef0*/  ULDC UR8, c[0x0][0x658] ;  /* 0x0001960000087ab9 */ /* 0x000fc60000000800 */
[--C-:B------:R-:W-:Y:S02]  /*9f00*/  SHF.R.U64 R22, R23, UR8, R4.reuse ;  /* 0x0000000817167c19 */ /* 0x100fe40008001204 */
[----:B------:R-:W-:-:S03]  /*9f10*/  SHF.R.U32.HI R25, RZ, UR8, R4 ;  /* 0x00000008ff197c19 */ /* 0x000fc60008011604 */
[----:B------:R-:W-:Y:S02]  /*9f20*/  IMAD.MOV.U32 R4, RZ, RZ, R22 ;  /* 0x000000ffff047224 */ /* 0x000fe400078e0016 */
[----:B------:R-:W-:Y:S01]  /*9f30*/  IMAD.MOV.U32 R5, RZ, RZ, R25 ;  /* 0x000000ffff057224 */ /* 0x000fe200078e0019 */
[----:B-1----:R-:W-:Y:S06]  /*9f40*/  @!P0 BRA `(.L_x_304) ;  /* 0x0000000000288947 */ /* 0x002fec0003800000 */
        /* <DEDUP_REMOVED lines=10> */
.L_x_304:
[----:B------:R-:W-:Y:S01]  /*9ff0*/  ISETP.NE.AND P0, PT, R2, 0x1, PT ;  /* 0x000000010200780c */ /* 0x000fe20003f05270 */
[----:B------:R-:W-:Y:S01]  /*a000*/  ULDC UR8, c[0x0][0x648] ;  /* 0x0001920000087ab9 */ /* 0x000fe20000000800 */
[----:B------:R-:W-:Y:S01]  /*a010*/  LOP3.LUT R23, R23, UR6, RZ, 0xc0, !PT ;  /* 0x0000000617177c12 */ /* 0x000fe2000f8ec0ff */
[----:B--2---:R-:W-:Y:S01]  /*a020*/  IMAD.MOV R24, RZ, RZ, -R24 ;  /* 0x000000ffff187224 */ /* 0x004fe200078e0a18 */
[----:B------:R-:W-:Y:S01]  /*a030*/  SHF.R.U64 R4, R4, UR8, R5 ;  /* 0x0000000804047c19 */ /* 0x000fe20008001205 */
[----:B------:R-:W-:Y:S01]  /*a040*/  ULDC UR8, c[0x0][0x638] ;  /* 0x00018e0000087ab9 */ /* 0x000fe20000000800 */
[----:B------:R-:W-:Y:S01]  /*a050*/  LOP3.LUT R21, R21, UR4, RZ, 0xc0, !PT ;  /* 0x0000000415157c12 */ /* 0x000fe2000f8ec0ff */
[----:B------:R-:W-:Y:S01]  /*a060*/  ULDC UR9, c[0x0][0x610] ;  /* 0x0001840000097ab9 */ /* 0x000fe20000000800 */
[----:B------:R-:W-:Y:S02]  /*a070*/  IMAD.MOV.U32 R6, RZ, RZ, R14 ;  /* 0x000000ffff067224 */ /* 0x000fe400078e000e */
[----:B------:R-:W-:-:S02]  /*a080*/  IMAD.MOV R5, RZ, RZ, -R4 ;  /* 0x000000ffff057224 */ /* 0x000fc400078e0a04 */
[----:B------:R-:W-:Y:S02]  /*a090*/  IMAD R4, R4, UR5, R23 ;  /* 0x0000000504047c24 */ /* 0x000fe4000f8e0217 */
[----:B0-----:R-:W-:Y:S02]  /*a0a0*/  @P0 IMAD R15, R20, R24, R13 ;  /* 0x00000018140f0224 */ /* 0x001fe400078e020d */
[----:B------:R-:W-:Y:S01]  /*a0b0*/  IMAD R22, R5, UR8, R22 ;  /* 0x0000000805167c24 */ /* 0x000fe2000f8e0216 */
[----:B------:R-:W-:Y:S01]  /*a0c0*/  ULDC UR8, c[0x0][0x600] ;  /* 0x0001800000087ab9 */ /* 0x000fe20000000800 */
[----:B------:R-:W-:Y:S02]  /*a0d0*/  IMAD R15, R4, UR9, R15 ;  /* 0x00000009040f7c24 */ /* 0x000fe4000f8e020f */
[----:B------:R-:W-:Y:S02]  /*a0e0*/  IMAD R22, R22, UR8, R21 ;  /* 0x0000000816167c24 */ /* 0x000fe4000f8e0215 */
[----:B------:R-:W-:-:S03]  /*a0f0*/  IMAD.MOV.U32 R4, RZ, RZ, 0x1 ;  /* 0x00000001ff047424 */ /* 0x000fc600078e00ff */
[----:B------:R-:W-:Y:S02]  /*a100*/  SEL R7, R22, R15, !P0 ;  /* 0x0000000f16077207 */ /* 0x000fe40004000000 */
[----:B------:R-:W-:-:S07]  /*a110*/  SEL R13, R15, R22, !P0 ;  /* 0x000000160f0d7207 */ /* 0x000fce0004000000 */
.L_x_302:
[----:B------:R-:W-:Y:S05]  /*a120*/  BSYNC B1 ;  /* 0x0000000000017941 */ /* 0x000fea0003800000 */
.L_x_301:
[----:B------:R-:W-:-:S13]  /*a130*/  LOP3.LUT P0, RZ, R4, 0xff, RZ, 0xc0, !PT ;  /* 0x000000ff04ff7812 */ /* 0x000fda000780c0ff */
[----:B------:R-:W-:Y:S05]  /*a140*/  @P0 BRA `(.L_x_305) ;  /* 0xfffffff400040947 */ /* 0x000fea000383ffff */
[----:B------:R-:W-:Y:S05]  /*a150*/  BSYNC B0 ;  /* 0x0000000000007941 */ /* 0x000fea0003800000 */
.L_x_294:
[----:B------:R-:W-:-:S03]  /*a160*/  UMOV UR8, 0xffffffff ;  /* 0xffffffff00087882 */ /* 0x000fc60000000000 */
[----:B------:R-:W-:Y:S05]  /*a170*/  BRA.DIV UR8, `(.L_x_306) ;  /* 0x0000000208cc7947 */ /* 0x000fea000b800000 */
[----:B------:R-:W-:-:S13]  /*a180*/  ELECT P6, URZ, PT ;  /* 0x00000000003f782f */ /* 0x000fda00038c0000 */
.L_x_318:
[----:B------:R-:W-:Y:S04]  /*a190*/  BSSY B0, `(.L_x_307) ;  /* 0x0000019000007945 */ /* 0x000fe80003800000 */
[----:B------:R-:W-:Y:S05]  /*a1a0*/  @!P6 BRA `(.L_x_308) ;  /* 0x00000000005ce947 */ /* 0x000fea0003800000 */
[----:B------:R-:W-:-:S04]  /*a1b0*/  LOP3.LUT R19, R19, 0x2, RZ, 0xfc, !PT ;  /* 0x0000000213137812 */ /* 0x000fc800078efcff */
[----:B------:R-:W-:-:S13]  /*a1c0*/  ISETP.NE.AND P0, PT, R19, 0x3, PT ;  /* 0x000000031300780c */ /* 0x000fda0003f05270 */
[----:B------:R-:W-:Y:S05]  /*a1d0*/  @!P0 BRA `(.L_x_309) ;  /* 0x0000000000048947 */ /* 0x000fea0003800000 */
[----:B------:R-:W-:Y:S01]  /*a1e0*/  BPT.TRAP 0x1 ;  /* 0x000000040000795c */ /* 0x000fe20000300000 */
.L_x_309:
[----:B------:R-:W0:Y:S01]  /*a1f0*/  S2R R5, SR_CgaCtaId ;  /* 0x0000000000057919 */ /* 0x000e220000008800 */
[----:B------:R-:W-:Y:S02]  /*a200*/  MOV R2, 0x400 ;  /* 0x0000040000027802 */ /* 0x000fe40000000f00 */
[----:B------:R-:W-:Y:S02]  /*a210*/  SHF.L.U32 R4, R0, 0x1f, RZ ;  /* 0x0000001f00047819 */ /* 0x000fe400000006ff */
[----:B0-----:R-:W-:-:S05]  /*a220*/  LEA R2, R5, R2, 0x18 ;  /* 0x0000000205027211 */ /* 0x001fca00078ec0ff */
[----:B------:R-:W-:-:S04]  /*a230*/  VIADD R2, R2, 0x10 ;  /* 0x0000001002027836 */ /* 0x000fc80000000000 */
[C---:B------:R-:W-:Y:S02]  /*a240*/  IMAD R7, R3.reuse, 0x8, R2 ;  /* 0x0000000803077824 */ /* 0x040fe400078e0202 */
[----:B------:R-:W-:Y:S02]  /*a250*/  VIADD R3, R3, 0x1 ;  /* 0x0000000103037836 */ /* 0x000fe40000000000 */
[----:B------:R-:W0:Y:S03]  /*a260*/  SYNCS.PHASECHK.TRANS64.TRYWAIT P0, [R7+URZ], R4 ;  /* 0x00000004070075a7 */ /* 0x000e26000800017f */
[----:B------:R-:W-:-:S04]  /*a270*/  ISETP.NE.AND P1, PT, R3, 0x2, PT ;  /* 0x000000020300780c */ /* 0x000fc80003f25270 */
[----:B------:R-:W-:Y:S02]  /*a280*/  SEL R5, RZ, 0x1, P1 ;  /* 0x00000001ff057807 */ /* 0x000fe40000800000 */
[----:B------:R-:W-:Y:S02]  /*a290*/  SEL R3, R3, RZ, P1 ;  /* 0x000000ff03037207 */ /* 0x000fe40000800000 */
[----:B------:R-:W-:Y:S01]  /*a2a0*/  LOP3.LUT R0, R0, R5, RZ, 0x3c, !PT ;  /* 0x0000000500007212 */ /* 0x000fe200078e3cff */
[----:B0-----:R-:W-:Y:S06]  /*a2b0*/  @!P0 BRA `(.L_x_310) ;  /* 0x00000000009c8947 */ /* 0x001fec0003800000 */
.L_x_319:
[----:B------:R-:W-:Y:S01]  /*a2c0*/  IMAD R3, R3, 0x8, R2 ;  /* 0x0000000803037824 */ /* 0x000fe200078e0202 */
[----:B------:R-:W-:-:S07]  /*a2d0*/  SHF.L.U32 R0, R0, 0x1f, RZ ;  /* 0x0000001f00007819 */ /* 0x000fce00000006ff */
.L_x_311:
[----:B-1----:R1:W2:Y:S02]  /*a2e0*/  SYNCS.PHASECHK.TRANS64.TRYWAIT P0, [R3+URZ], R0 ;  /* 0x00000000030075a7 */ /* 0x0022a4000800017f */
[----:B--2---:R-:W-:Y:S05]  /*a2f0*/  @!P0 NANOSLEEP.SYNCS 0x989680 ;  /* 0x009896800000895d */ /* 0x004fea0003900000 */
[----:B------:R-:W2:Y:S02]  /*a300*/  @!P0 SYNCS.PHASECHK.TRANS64 P0, [R3+URZ], R0 ;  /* 0x00000000030085a7 */ /* 0x000ea4000800007f */
[----:B--2---:R-:W-:Y:S05]  /*a310*/  @!P0 BRA `(.L_x_311) ;  /* 0xfffffffc00f08947 */ /* 0x004fea000383ffff */
.L_x_308:
[----:B------:R-:W-:Y:S05]  /*a320*/  BSYNC B0 ;  /* 0x0000000000007941 */ /* 0x000fea0003800000 */
.L_x_307:
[----:B------:R-:W-:Y:S05]  /*a330*/  EXIT ;  /* 0x000000000000794d */ /* 0x000fea0003800000 */
.L_x_21:
[----:B---3--:R3:W4:Y:S02]  /*a340*/  SYNCS.PHASECHK.TRANS64.TRYWAIT P1, [R3+URZ], R0 ;  /* 0x00000000030075a7 */ /* 0x008724000802017f */
[----:B----4-:R-:W-:Y:S05]  /*a350*/  @!P1 NANOSLEEP.SYNCS 0x989680 ;  /* 0x009896800000995d */ /* 0x010fea0003900000 */
[----:B------:R-:W4:Y:S02]  /*a360*/  @!P1 SYNCS.PHASECHK.TRANS64 P1, [R3+URZ], R0 ;  /* 0x00000000030095a7 */ /* 0x000f24000802007f */
[----:B----4-:R-:W-:Y:S05]  /*a370*/  @!P1 BRA `(.L_x_21) ;  /* 0xfffffffc00f09947 */ /* 0x010fea000383ffff */
[----:B------:R-:W-:Y:S05]  /*a380*/  BRA `(.L_x_20) ;  /* 0xffffff7000387947 */ /* 0x000fea000383ffff */
.L_x_26:
[----:B-1----:R1:W2:Y:S02]  /*a390*/  SYNCS.PHASECHK.TRANS64.TRYWAIT P1, [R5+URZ], R4 ;  /* 0x00000004050075a7 */ /* 0x0022a4000802017f */
[----:B--2---:R-:W-:Y:S05]  /*a3a0*/  @!P1 NANOSLEEP.SYNCS 0x989680 ;  /* 0x009896800000995d */ /* 0x004fea0003900000 */
[----:B------:R-:W2:Y:S02]  /*a3b0*/  @!P1 SYNCS.PHASECHK.TRANS64 P1, [R5+URZ], R4 ;  /* 0x00000004050095a7 */ /* 0x000ea4000802007f */
[----:B--2---:R-:W-:Y:S05]  /*a3c0*/  @!P1 BRA `(.L_x_26) ;  /* 0xfffffffc00f09947 */ /* 0x004fea000383ffff */
[----:B------:R-:W-:Y:S05]  /*a3d0*/  BRA `(.L_x_25) ;  /* 0xffffff7400b47947 */ /* 0x000fea000383ffff */
.L_x_295:
[----:B------:R-:W-:Y:S01]  /*a3e0*/  BSSY B1, `(.L_x_312) ;  /* 0x0000006000017945 */ /* 0x000fe20003800000 */
[----:B------:R-:W-:-:S07]  /*a3f0*/  IMAD.MOV.U32 R15, RZ, RZ, -0x1 ;  /* 0xffffffffff0f7424 */ /* 0x000fce00078e00ff */
[----:B------:R-:W-:Y:S05]  /*a400*/  WARPSYNC.COLLECTIVE R15, `(.L_x_313) ;  /* 0x000000000f0c7348 */ /* 0x000fea0003c00000 */
[----:B------:R-:W-:Y:S02]  /*a410*/  ELECT P6, UR62, PT ;  /* 0x00000000003e782f */ /* 0x000fe400038c0000 */
[----:B------:R-:W-:Y:S01]  /*a420*/  MOV R14, UR62 ;  /* 0x0000003e000e7c02 */ /* 0x000fe20008000f00 */
[----:B------:R-:W-:Y:S10]  /*a430*/  ENDCOLLECTIVE ;  /* 0x000000000000791b */ /* 0x000ff40003800000 */
.L_x_313:
[----:B------:R-:W-:Y:S05]  /*a440*/  BSYNC B1 ;  /* 0x0000000000017941 */ /* 0x000fea0003800000 */
.L_x_312:
[----:B------:R-:W-:Y:S05]  /*a450*/  BRA `(.L_x_314) ;  /* 0xfffffff0004c7947 */ /* 0x000fea000383ffff */
.L_x_298:
[----:B0-----:R0:W1:Y:S02]  /*a460*/  SYNCS.PHASECHK.TRANS64.TRYWAIT P0, [R22+URZ+0x10], R13 ;  /* 0x0000100d160075a7 */ /* 0x001064000800017f */
[----:B-1----:R-:W-:Y:S05]  /*a470*/  @!P0 NANOSLEEP.SYNCS 0x989680 ;  /* 0x009896800000895d */ /* 0x002fea0003900000 */
[----:B------:R-:W1:Y:S02]  /*a480*/  @!P0 SYNCS.PHASECHK.TRANS64 P0, [R22+URZ+0x10], R13 ;  /* 0x0000100d160085a7 */ /* 0x000e64000800007f */
[----:B-1----:R-:W-:Y:S05]  /*a490*/  @!P0 BRA `(.L_x_298) ;  /* 0xfffffffc00f08947 */ /* 0x002fea000383ffff */
[----:B------:R-:W-:Y:S05]  /*a4a0*/  BRA `(.L_x_315) ;  /* 0xfffffff0008c7947 */ /* 0x000fea000383ffff */
.L_x_306:
[----:B------:R-:W-:Y:S01]  /*a4b0*/  BSSY B0, `(.L_x_316) ;  /* 0x0000006000007945 */ /* 0x000fe20003800000 */
[----:B------:R-:W-:-:S07]  /*a4c0*/  IMAD.MOV.U32 R15, RZ, RZ, -0x1 ;  /* 0xffffffffff0f7424 */ /* 0x000fce00078e00ff */
[----:B------:R-:W-:Y:S05]  /*a4d0*/  WARPSYNC.COLLECTIVE R15, `(.L_x_317) ;  /* 0x000000000f0c7348 */ /* 0x000fea0003c00000 */
[----:B------:R-:W-:Y:S02]  /*a4e0*/  ELECT P6, UR62, PT ;  /* 0x00000000003e782f */ /* 0x000fe400038c0000 */
[----:B------:R-:W-:Y:S01]  /*a4f0*/  MOV R14, UR62 ;  /* 0x0000003e000e7c02 */ /* 0x000fe20008000f00 */
[----:B------:R-:W-:Y:S10]  /*a500*/  ENDCOLLECTIVE ;  /* 0x000000000000791b */ /* 0x000ff40003800000 */
.L_x_317:
[----:B------:R-:W-:Y:S05]  /*a510*/  BSYNC B0 ;  /* 0x0000000000007941 */ /* 0x000fea0003800000 */
.L_x_316:
[----:B------:R-:W-:Y:S05]  /*a520*/  BRA `(.L_x_318) ;  /* 0xfffffffc00187947 */ /* 0x000fea000383ffff */
.L_x_310:
[----:B0-----:R0:W1:Y:S02]  /*a530*/  SYNCS.PHASECHK.TRANS64.TRYWAIT P0, [R7+URZ], R4 ;  /* 0x00000004070075a7 */ /* 0x001064000800017f */
[----:B-1----:R-:W-:Y:S05]  /*a540*/  @!P0 NANOSLEEP.SYNCS 0x989680 ;  /* 0x009896800000895d */ /* 0x002fea0003900000 */
[----:B------:R-:W1:Y:S02]  /*a550*/  @!P0 SYNCS.PHASECHK.TRANS64 P0, [R7+URZ], R4 ;  /* 0x00000004070085a7 */ /* 0x000e64000800007f */
[----:B-1----:R-:W-:Y:S05]  /*a560*/  @!P0 BRA `(.L_x_310) ;  /* 0xfffffffc00f08947 */ /* 0x002fea000383ffff */
[----:B------:R-:W-:Y:S05]  /*a570*/  BRA `(.L_x_319) ;  /* 0xfffffffc00507947 */ /* 0x000fea000383ffff */
.L_x_320:
[----:B------:R-:W-:-:S00]  /*a580*/  BRA `(.L_x_320) ;  /* 0xfffffffc00fc7947 */ /* 0x000fc0000383ffff */
[----:B------:R-:W-:-:S00]  /*a590*/  NOP ;  /* 0x0000000000007918 */ /* 0x000fc00000000000 */
        /* <DEDUP_REMOVED lines=14> */
.L_x_321:


//--------------------- .nv.global.init           --------------------------
	.section	.nv.global.init,"aw",@progbits
.nv.global.init:
	.type		$str$22,@object
	.size		$str$22,($str$23 - $str$22)
$str$22:
        /*0000*/ 	.byte	0x6b, 0x5f, 0x74, 0x69, 0x6c, 0x65, 0x5f, 0x63, 0x6f, 0x75, 0x6e, 0x74, 0x20, 0x3e, 0x3d, 0x20
        /*0010*/ 	.byte	0x31, 0x00
	.type		$str$23,@object
	.size		$str$23,(__unnamed_1 - $str$23)
$str$23:
        /*0012*/ 	.byte	0x2f, 0x74, 0x6d, 0x70, 0x2f, 0x63, 0x75, 0x74, 0x6c, 0x61, 0x73, 0x73, 0x5f, 0x73, 0x77, 0x65
        /*0022*/ 	.byte	0x65, 0x70, 0x5f, 0x73, 0x72, 0x63, 0x2f, 0x69, 0x6e, 0x63, 0x6c, 0x75, 0x64, 0x65, 0x2f, 0x63
        /*0032*/ 	.byte	0x75, 0x74, 0x6c, 0x61, 0x73, 0x73, 0x2f, 0x67, 0x65, 0x6d, 0x6d, 0x2f, 0x63, 0x6f, 0x6c, 0x6c
        /*0042*/ 	.byte	0x65, 0x63, 0x74, 0x69, 0x76, 0x65, 0x2f, 0x73, 0x6d, 0x39, 0x30, 0x5f, 0x6d, 0x6d, 0x61, 0x5f
        /*0052*/ 	.byte	0x74, 0x6d, 0x61, 0x5f, 0x67, 0x6d, 0x6d, 0x61, 0x5f, 0x73, 0x73, 0x5f, 0x77, 0x61, 0x72, 0x70
        /*0062*/ 	.byte	0x73, 0x70, 0x65, 0x63, 0x69, 0x61, 0x6c, 0x69, 0x7a, 0x65, 0x64, 0x2e, 0x68, 0x70, 0x70, 0x00
	.type		__unnamed_1,@object
	.size		__unnamed_1,(.L_0 - __unnamed_1)
__unnamed_1:
        /*0072*/ 	.byte	0x76, 0x6f, 0x69, 0x64, 0x20, 0x63, 0x75, 0x74, 0x6c, 0x61, 0x73, 0x73, 0x3a, 0x3a, 0x67, 0x65
        /* <DEDUP_REMOVED lines=175> */
        /*0b72*/ 	.byte	0x74, 0x65, 0x3a, 0x3a, 0x69, 0x64, 0x65, 0x6e, 0x74, 0x69, 0x74, 0x79, 0x5d, 0x00
.L_0:


//--------------------- .nv.shared._ZN7cutlass13device_kernelINS_4gemm6kernel13GemmUniversalIN4cute5tupleIJiiiiEEENS1_10collective13CollectiveMmaINS1_34MainloopSm90TmaGmmaWarpSpecializedILi2ENS5_IJNS4_1CILi1EEENSA_ILi4EEESB_EEENS1_35KernelTmaWarpSpecializedCooperativeEEENS5_IJNSA_ILi128EEENSA_ILi256EEENSA_ILi64EEEEEEfNS5_IJlSB_lEEEfSK_NS4_8TiledMMAINS4_8MMA_AtomIJNS4_4SM904GMMA30MMA_64x256x8_F32TF32TF32_SS_TNILNSO_7ScaleInE1ELSQ_1EEEEEENS4_6LayoutINS5_IJNSA_ILi2EEESB_SB_EEENS5_IJSB_NSA_ILi0EEESW_EEEEENS5_IJNS4_10UnderscoreESZ_SZ_EEEEENS4_23SM90_TMA_LOAD_MULTICASTENS4_14ComposedLayoutINS4_7SwizzleILi3ELi4ELi3EEENS4_18smem_ptr_flag_bitsILi32EEENST_INS5_IJNSA_ILi8EEENSA_ILi32EEEEEENS5_IJS19_SB_EEEEEEEvNS4_8identityENS4_13SM90_TMA_LOADES1D_vS1E_EENS_8epilogue10collective6detail29Sm90TmaWarpSpecializedAdapterINS1I_15DefaultEpilogueIfSK_SK_NS1H_6thread17LinearCombinationIfLi1EffLNS1M_9ScaleType4KindE0ELNS_15FloatRoundStyleE2EfEENS1_15EpilogueDefaultEEEEEvvEEEEvNT_6ParamsE --------------------------
	.section	.nv.shared._ZN7cutlass13device_kernelINS_4gemm6kernel13GemmUniversalIN4cute5tupleIJiiiiEEENS1_10collective13CollectiveMmaINS1_34MainloopSm90TmaGmmaWarpSpecializedILi2ENS5_IJNS4_1CILi1EEENSA_ILi4EEESB_EEENS1_35KernelTmaWarpSpecializedCooperativeEEENS5_IJNSA_ILi128EEENSA_ILi256EEENSA_ILi64EEEEEEfNS5_IJlSB_lEEEfSK_NS4_8TiledMMAINS4_8MMA_AtomIJNS4_4SM904GMMA30MMA_64x256x8_F32TF32TF32_SS_TNILNSO_7ScaleInE1ELSQ_1EEEEEENS4_6LayoutINS5_IJNSA_ILi2EEESB_SB_EEENS5_IJSB_NSA_ILi0EEESW_EEEEENS5_IJNS4_10UnderscoreESZ_SZ_EEEEENS4_23SM90_TMA_LOAD_MULTICASTENS4_14ComposedLayoutINS4_7SwizzleILi3ELi4ELi3EEENS4_18smem_ptr_flag_bitsILi32EEENST_INS5_IJNSA_ILi8EEENSA_ILi32EEEEEENS5_IJS19_SB_EEEEEEEvNS4_8identityENS4_13SM90_TMA_LOADES1D_vS1E_EENS_8epilogue10collective6detail29Sm90TmaWarpSpecializedAdapterINS1I_15DefaultEpilogueIfSK_SK_NS1H_6thread17LinearCombinationIfLi1EffLNS1M_9ScaleType4KindE0ELNS_15FloatRoundStyleE2EfEENS1_15EpilogueDefaultEEEEEvvEEEEvNT_6ParamsE,"aw",@nobits
	.sectionflags	@""
	.align	16
	.zero		1024


//--------------------- .nv.shared.reserved.0     --------------------------
	.section	.nv.shared.reserved.0,"aw",@nobits
	.weak		__nv_reservedSMEM_offset_0_alias
	.size		__nv_reservedSMEM_offset_0_alias, 0, 0
	.other		__nv_reservedSMEM_offset_0_alias,@"STO_CUDA_RESERVED_SHARED STV_DEFAULT"
__nv_reservedSMEM_offset_0_alias:
	.zero		0


//--------------------- .nv.global                --------------------------
	.section	.nv.global,"aw",@nobits
.nv.global:
	.type		_ZN40_INTERNAL_1b669680_4_k_cu_dd0e59f2_270454cute1_E,@object
	.size		_ZN40_INTERNAL_1b669680_4_k_cu_dd0e59f2_270454cute1_E,(_ZN40_INTERNAL_1b669680_4_k_cu_dd0e59f2_270454cuda3std3__45__cpo6cbeginE - _ZN40_INTERNAL_1b669680_4_k_cu_dd0e59f2_270454cute1_E)
_ZN40_INTERNAL_1b669680_4_k_cu_dd0e59f2_270454cute1_E:
	.zero		1
	.type		_ZN40_INTERNAL_1b669680_4_k_cu_dd0e59f2_270454cuda3std3__45__cpo6cbeginE,@object
	.size		_ZN40_INTERNAL_1b669680_4_k_cu_dd0e59f2_270454cuda3std3__45__cpo6cbeginE,(_ZN40_INTERNAL_1b669680_4_k_cu_dd0e59f2_270454cuda3std3__48in_placeE - _ZN40_INTERNAL_1b669680_4_k_cu_dd0e59f2_270454cuda3std3__45__cpo6cbeginE)
_ZN40_INTERNAL_1b669680_4_k_cu_dd0e59f2_270454cuda3std3__45__cpo6cbeginE:
	.zero		1
	.type		_ZN40_INTERNAL_1b669680_4_k_cu_dd0e59f2_270454cuda3std3__48in_placeE,@object
	.size		_ZN40_INTERNAL_1b669680_4_k_cu_dd0e59f2_270454cuda3std3__48in_placeE,(_ZN40_INTERNAL_1b669680_4_k_cu_dd0e59f2_270454cuda3std6ranges3__45__cpo9iter_moveE - _ZN40_INTERNAL_1b669680_4_k_cu_dd0e59f2_270454cuda3std3__48in_placeE)
_ZN40_INTERNAL_1b669680_4_k_cu_dd0e59f2_270454cuda3std3__48in_placeE:
	.zero		1
	.type		_ZN40_INTERNAL_1b669680_4_k_cu_dd0e59f2_270454cuda3std6ranges3__45__cpo9iter_moveE,@object
	.size		_ZN40_INTERNAL_1b669680_4_k_cu_dd0e59f2_270454cuda3std6ranges3__45__cpo9iter_moveE,(_ZN40_INTERNAL_1b669680_4_k_cu_dd0e59f2_270454cuda3std3__45__cpo5beginE - _ZN40_INTERNAL_1b669680_4_k_cu_dd0e59f2_270454cuda3std6ranges3__45__cpo9iter_moveE)
_ZN40_INTERNAL_1b669680_4_k_cu_dd0e59f2_270454cuda3std6ranges3__45__cpo9iter_moveE:
	.zero		1
	.type		_ZN40_INTERNAL_1b669680_4_k_cu_dd0e59f2_270454cuda3std3__45__cpo5beginE,@object
	.size		_ZN40_INTERNAL_1b669680_4_k_cu_dd0e59f2_270454cuda3std3__45__cpo5beginE,(_ZN40_INTERNAL_1b669680_4_k_cu_dd0e59f2_270454cuda3std3__442_GLOBAL__N__1b669680_4_k_cu_dd0e59f2_270456ignoreE - _ZN40_INTERNAL_1b669680_4_k_cu_dd0e59f2_270454cuda3std3__45__cpo5beginE)
_ZN40_INTERNAL_1b669680_4_k_cu_dd0e59f2_270454cuda3std3__45__cpo5beginE:
	.zero		1
	.type		_ZN40_INTERNAL_1b669680_4_k_cu_dd0e59f2_270454cuda3std3__442_GLOBAL__N__1b669680_4_k_cu_dd0e59f2_270456ignoreE,@object
	.size		_ZN40_INTERNAL_1b669680_4_k_cu_dd0e59f2_270454cuda3std3__442_GLOBAL__N__1b669680_4_k_cu_dd0e59f2_270456ignoreE,(_ZN40_INTERNAL_1b669680_4_k_cu_dd0e59f2_270454cute7productE - _ZN40_INTERNAL_1b669680_4_k_cu_dd0e59f2_270454cuda3std3__442_GLOBAL__N__1b669680_4_k_cu_dd0e59f2_270456ignoreE)
_ZN40_INTERNAL_1b669680_4_k_cu_dd0e59f2_270454cuda3std3__442_GLOBAL__N__1b669680_4_k_cu_dd0e59f2_270456ignoreE:
	.zero		1
	.type		_ZN40_INTERNAL_1b669680_4_k_cu_dd0e59f2_270454cute7productE,@object
	.size		_ZN40_INTERNAL_1b669680_4_k_cu_dd0e59f2_270454cute7productE,(_ZN40_INTERNAL_1b669680_4_k_cu_dd0e59f2_270454cuda3std3__45__cpo3endE - _ZN40_INTERNAL_1b669680_4_k_cu_dd0e59f2_270454cute7productE)
_ZN40_INTERNAL_1b669680_4_k_cu_dd0e59f2_270454cute7productE:
	.zero		1
	.type		_ZN40_INTERNAL_1b669680_4_k_cu_dd0e59f2_270454cuda3std3__45__cpo3endE,@object
	.size		_ZN40_INTERNAL_1b669680_4_k_cu_dd0e59f2_270454cuda3std3__45__cpo3endE,(_ZN40_INTERNAL_1b669680_4_k_cu_dd0e59f2_270454cuda3std3__419piecewise_constructE - _ZN40_INTERNAL_1b669680_4_k_cu_dd0e59f2_270454cuda3std3__45__cpo3endE)
_ZN40_INTERNAL_1b669680_4_k_cu_dd0e59f2_270454cuda3std3__45__cpo3endE:
	.zero		1
	.type		_ZN40_INTERNAL_1b669680_4_k_cu_dd0e59f2_270454cuda3std3__419piecewise_constructE,@object
	.size		_ZN40_INTERNAL_1b669680_4_k_cu_dd0e59f2_270454cuda3std3__419piecewise_constructE,(_ZN40_INTERNAL_1b669680_4_k_cu_dd0e59f2_270454cuda3std3__45__cpo4cendE - _ZN40_INTERNAL_1b669680_4_k_cu_dd0e59f2_270454cuda3std3__419piecewise_constructE)
_ZN40_INTERNAL_1b669680_4_k_cu_dd0e59f2_270454cuda3std3__419piecewise_constructE:
	.zero		1
	.type		_ZN40_INTERNAL_1b669680_4_k_cu_dd0e59f2_270454cuda3std3__45__cpo4cendE,@object
	.size		_ZN40_INTERNAL_1b669680_4_k_cu_dd0e59f2_270454cuda3std3__45__cpo4cendE,(_ZN40_INTERNAL_1b669680_4_k_cu_dd0e59f2_270454cuda3std6ranges3__45__cpo4swapE - _ZN40_INTERNAL_1b669680_4_k_cu_dd0e59f2_270454cuda3std3__45__cpo4cendE)
_ZN40_INTERNAL_1b669680_4_k_cu_dd0e59f2_270454cuda3std3__45__cpo4cendE:
	.zero		1
	.type		_ZN40_INTERNAL_1b669680_4_k_cu_dd0e59f2_270454cuda3std6ranges3__45__cpo4swapE,@object
	.size		_ZN40_INTERNAL_1b669680_4_k_cu_dd0e59f2_270454cuda3std6ranges3__45__cpo4swapE,(.L_8 - _ZN40_INTERNAL_1b669680_4_k_cu_dd0e59f2_270454cuda3std6ranges3__45__cpo4swapE)
_ZN40_INTERNAL_1b669680_4_k_cu_dd0e59f2_270454cuda3std6ranges3__45__cpo4swapE:
	.zero		1
.L_8:


//--------------------- .nv.constant0._ZN7cutlass13device_kernelINS_4gemm6kernel13GemmUniversalIN4cute5tupleIJiiiiEEENS1_10collective13CollectiveMmaINS1_34MainloopSm90TmaGmmaWarpSpecializedILi2ENS5_IJNS4_1CILi1EEENSA_ILi4EEESB_EEENS1_35KernelTmaWarpSpecializedCooperativeEEENS5_IJNSA_ILi128EEENSA_ILi256EEENSA_ILi64EEEEEEfNS5_IJlSB_lEEEfSK_NS4_8TiledMMAINS4_8MMA_AtomIJNS4_4SM904GMMA30MMA_64x256x8_F32TF32TF32_SS_TNILNSO_7ScaleInE1ELSQ_1EEEEEENS4_6LayoutINS5_IJNSA_ILi2EEESB_SB_EEENS5_IJSB_NSA_ILi0EEESW_EEEEENS5_IJNS4_10UnderscoreESZ_SZ_EEEEENS4_23SM90_TMA_LOAD_MULTICASTENS4_14ComposedLayoutINS4_7SwizzleILi3ELi4ELi3EEENS4_18smem_ptr_flag_bitsILi32EEENST_INS5_IJNSA_ILi8EEENSA_ILi32EEEEEENS5_IJS19_SB_EEEEEEEvNS4_8identityENS4_13SM90_TMA_LOADES1D_vS1E_EENS_8epilogue10collective6detail29Sm90TmaWarpSpecializedAdapterINS1I_15DefaultEpilogueIfSK_SK_NS1H_6thread17LinearCombinationIfLi1EffLNS1M_9ScaleType4KindE0ELNS_15FloatRoundStyleE2EfEENS1_15EpilogueDefaultEEEEEvvEEEEvNT_6ParamsE --------------------------
	.section	.nv.constant0._ZN7cutlass13device_kernelINS_4gemm6kernel13GemmUniversalIN4cute5tupleIJiiiiEEENS1_10collective13CollectiveMmaINS1_34MainloopSm90TmaGmmaWarpSpecializedILi2ENS5_IJNS4_1CILi1EEENSA_ILi4EEESB_EEENS1_35KernelTmaWarpSpecializedCooperativeEEENS5_IJNSA_ILi128EEENSA_ILi256EEENSA_ILi64EEEEEEfNS5_IJlSB_lEEEfSK_NS4_8TiledMMAINS4_8MMA_AtomIJNS4_4SM904GMMA30MMA_64x256x8_F32TF32TF32_SS_TNILNSO_7ScaleInE1ELSQ_1EEEEEENS4_6LayoutINS5_IJNSA_ILi2EEESB_SB_EEENS5_IJSB_NSA_ILi0EEESW_EEEEENS5_IJNS4_10UnderscoreESZ_SZ_EEEEENS4_23SM90_TMA_LOAD_MULTICASTENS4_14ComposedLayoutINS4_7SwizzleILi3ELi4ELi3EEENS4_18smem_ptr_flag_bitsILi32EEENST_INS5_IJNSA_ILi8EEENSA_ILi32EEEEEENS5_IJS19_SB_EEEEEEEvNS4_8identityENS4_13SM90_TMA_LOADES1D_vS1E_EENS_8epilogue10collective6detail29Sm90TmaWarpSpecializedAdapterINS1I_15DefaultEpilogueIfSK_SK_NS1H_6thread17LinearCombinationIfLi1EffLNS1M_9ScaleType4KindE0ELNS_15FloatRoundStyleE2EfEENS1_15EpilogueDefaultEEEEEvvEEEEvNT_6ParamsE,"a",@progbits
	.sectionflags	@""
	.align	4
.nv.constant0._ZN7cutlass13device_kernelINS_4gemm6kernel13GemmUniversalIN4cute5tupleIJiiiiEEENS1_10collective13CollectiveMmaINS1_34MainloopSm90TmaGmmaWarpSpecializedILi2ENS5_IJNS4_1CILi1EEENSA_ILi4EEESB_EEENS1_35KernelTmaWarpSpecializedCooperativeEEENS5_IJNSA_ILi128EEENSA_ILi256EEENSA_ILi64EEEEEEfNS5_IJlSB_lEEEfSK_NS4_8TiledMMAINS4_8MMA_AtomIJNS4_4SM904GMMA30MMA_64x256x8_F32TF32TF32_SS_TNILNSO_7ScaleInE1ELSQ_1EEEEEENS4_6LayoutINS5_IJNSA_ILi2EEESB_SB_EEENS5_IJSB_NSA_ILi0EEESW_EEEEENS5_IJNS4_10UnderscoreESZ_SZ_EEEEENS4_23SM90_TMA_LOAD_MULTICASTENS4_14ComposedLayoutINS4_7SwizzleILi3ELi4ELi3EEENS4_18smem_ptr_flag_bitsILi32EEENST_INS5_IJNSA_ILi8EEENSA_ILi32EEEEEENS5_IJS19_SB_EEEEEEEvNS4_8identityENS4_13SM90_TMA_LOADES1D_vS1E_EENS_8epilogue10collective6detail29Sm90TmaWarpSpecializedAdapterINS1I_15DefaultEpilogueIfSK_SK_NS1H_6thread17LinearCombinationIfLi1EffLNS1M_9ScaleType4KindE0ELNS_15FloatRoundStyleE2EfEENS1_15EpilogueDefaultEEEEEvvEEEEvNT_6ParamsE:
	.zero		1664


//--------------------- SYMBOLS --------------------------

	.type		.nv.reservedSmem.offset0,@object
	.size		.nv.reservedSmem.offset0,0x4
	.type		__assertfail,@function
